def attn_fwd(
    Q,
    K,
    V,
    Out,
    Lse,
    sm_scale,
    stride_qz,
    stride_qh,
    stride_qm,
    stride_qk,
    stride_kz,
    stride_kh,
    stride_kn,
    stride_kk,
    stride_vz,
    stride_vh,
    stride_vn,
    stride_vk,
    stride_oz,
    stride_oh,
    stride_om,
    stride_ok,
    seqlen_q,
    seqlen_k,
    BLOCK_M: tl.constexpr,
    BLOCK_N: tl.constexpr,
    HEAD_DIM: tl.constexpr,
    CAUSAL: tl.constexpr,
):
    start_m = tl.program_id(0)
    off_hz = tl.program_id(1)
    q_off = off_hz * stride_qh
    k_off = off_hz * stride_kh
    v_off = off_hz * stride_vh
    offs_m = start_m * BLOCK_M + tl.arange(0, BLOCK_M)
    offs_d = tl.arange(0, HEAD_DIM)
    offs_n = tl.arange(0, BLOCK_N)
    q_ptrs = Q + q_off + offs_m[:, None] * stride_qm + offs_d[None, :] * stride_qk
    k_ptrs = K + k_off + offs_d[:, None] * stride_kk + offs_n[None, :] * stride_kn
    v_ptrs = V + v_off + offs_n[:, None] * stride_vn + offs_d[None, :] * stride_vk
    m_i = tl.full([BLOCK_M], float("-inf"), dtype=tl.float32)
    l_i = tl.zeros([BLOCK_M], dtype=tl.float32) + 1.0
    acc = tl.zeros([BLOCK_M, HEAD_DIM], dtype=tl.float32)
    q = tl.load(q_ptrs)
    acc, l_i, m_i = _attn_fwd_inner(
        acc,
        l_i,
        m_i,
        q,
        k_ptrs,
        v_ptrs,
        sm_scale,
        stride_kn,
        stride_vn,
        start_m,
        seqlen_k,
        BLOCK_M,
        BLOCK_N,
        HEAD_DIM,
        CAUSAL,
    )
    acc = acc / l_i[:, None]
    lse = m_i + tl.math.log2(l_i) / 1.4426950408889634
    o_ptrs = (
        Out
        + off_hz * stride_oh
        + offs_m[:, None] * stride_om
        + offs_d[None, :] * stride_ok
    )
    tl.store(o_ptrs, acc.to(Out.dtype.element_ty))
    tl.store(Lse + off_hz * seqlen_q + offs_m, lse)

# config = {"BLOCK_M": 128, "BLOCK_N": 32, "HEAD_DIM": 128, "arch": "sm_80", "causal": false, "dtype": "fp16", "num_stages": 2, "num_warps": 8}
# arch = sm_80


// ===== COMPILED SASS (sm_80) =====

	.target	sm_80

	.elftype	@"ET_EXEC"


//--------------------- .note.nv.tkinfo           --------------------------
	.section	.note.nv.tkinfo,"",@"SHT_NOTE"
	.sectionflags	@"SHF_NOTE_NV_TKINFO"
	.tkinfo
        /*0018*/ 	.word	0x00000002
        /*0030*/ 	.string	""
        /*0030*/ 	.string	"ptxas"
        /*0030*/ 	.string	"Cuda compilation tools, release 13.0, V13.0.88"
        /*0030*/ 	.string	"Build cuda_13.0.r13.0/compiler.36424714_0"
        /*0030*/ 	.string	"-v  -suppress-debug-info  -lineinfo  -arch sm_80 "



//--------------------- .note.nv.cuinfo           --------------------------
	.section	.note.nv.cuinfo,"",@"SHT_NOTE"
	.sectionflags	@"SHF_NOTE_NV_CUINFO"
        /*0018*/ 	.short	0x0002
        /*001a*/ 	.short	0x0050
        /*001c*/ 	.short	0x0082
	.zero		2


//--------------------- .nv.info                  --------------------------
	.section	.nv.info,"",@"SHT_CUDA_INFO"
	.align	4


	//----- nvinfo : EIATTR_REGCOUNT
	.align		4
        /*0000*/ 	.byte	0x04, 0x2f
        /*0002*/ 	.short	(.L_2 - .L_1)
	.align		4
.L_1:
        /*0004*/ 	.word	index@(attn_fwd)
        /*0008*/ 	.word	0x000000f4


	//----- nvinfo : EIATTR_FRAME_SIZE
	.align		4
.L_2:
        /*000c*/ 	.byte	0x04, 0x11
        /*000e*/ 	.short	(.L_4 - .L_3)
	.align		4
.L_3:
        /*0010*/ 	.word	index@(attn_fwd)
        /*0014*/ 	.word	0x00000000


	//----- nvinfo : EIATTR_MIN_STACK_SIZE
	.align		4
.L_4:
        /*0018*/ 	.byte	0x04, 0x12
        /*001a*/ 	.short	(.L_6 - .L_5)
	.align		4
.L_5:
        /*001c*/ 	.word	index@(attn_fwd)
        /*0020*/ 	.word	0x00000000
.L_6:


//--------------------- .nv.info.attn_fwd         --------------------------
	.section	.nv.info.attn_fwd,"",@"SHT_CUDA_INFO"
	.sectionflags	@""
	.align	4


	//----- nvinfo : EIATTR_CUDA_API_VERSION
	.align		4
        /*0000*/ 	.byte	0x04, 0x37
        /*0002*/ 	.short	(.L_8 - .L_7)
.L_7:
        /*0004*/ 	.word	0x00000082


	//----- nvinfo : EIATTR_SW2861232_WAR
	.align		4
.L_8:
        /*0008*/ 	.byte	0x01, 0x35
	.zero		2


	//----- nvinfo : EIATTR_PARAM_CBANK
	.align		4
        /*000c*/ 	.byte	0x04, 0x0a
        /*000e*/ 	.short	(.L_10 - .L_9)
	.align		4
.L_9:
        /*0010*/ 	.word	index@(.nv.constant0.attn_fwd)
        /*0014*/ 	.short	0x0160
        /*0016*/ 	.short	0x0088


	//----- nvinfo : EIATTR_CBANK_PARAM_SIZE
	.align		4
.L_10:
        /*0018*/ 	.byte	0x03, 0x19
        /*001a*/ 	.short	0x0088


	//----- nvinfo : EIATTR_KPARAM_INFO
	.align		4
        /*001c*/ 	.byte	0x04, 0x17
        /*001e*/ 	.short	(.L_12 - .L_11)
.L_11:
        /*0020*/ 	.word	0x00000000
        /*0024*/ 	.short	0x0019
        /*0026*/ 	.short	0x0080
        /*0028*/ 	.byte	0x00, 0xf4, 0x21, 0x00


	//----- nvinfo : EIATTR_KPARAM_INFO
	.align		4
.L_12:
        /*002c*/ 	.byte	0x04, 0x17
        /*002e*/ 	.short	(.L_14 - .L_13)
.L_13:
        /*0030*/ 	.word	0x00000000
        /*0034*/ 	.short	0x0018
        /*0036*/ 	.short	0x0078
        /*0038*/ 	.byte	0x00, 0xf4, 0x21, 0x00


	//----- nvinfo : EIATTR_KPARAM_INFO
	.align		4
.L_14:
        /*003c*/ 	.byte	0x04, 0x17
        /*003e*/ 	.short	(.L_16 - .L_15)
.L_15:
        /*0040*/ 	.word	0x00000000
        /*0044*/ 	.short	0x0017
        /*0046*/ 	.short	0x0070
        /*0048*/ 	.byte	0x00, 0xf0, 0x11, 0x00


	//----- nvinfo : EIATTR_KPARAM_INFO
	.align		4
.L_16:
        /*004c*/ 	.byte	0x04, 0x17
        /*004e*/ 	.short	(.L_18 - .L_17)
.L_17:
        /*0050*/ 	.word	0x00000000
        /*0054*/ 	.short	0x0016
        /*0056*/ 	.short	0x006c
        /*0058*/ 	.byte	0x00, 0xf0, 0x11, 0x00


	//----- nvinfo : EIATTR_KPARAM_INFO
	.align		4
.L_18:
        /*005c*/ 	.byte	0x04, 0x17
        /*005e*/ 	.short	(.L_20 - .L_19)
.L_19:
        /*0060*/ 	.word	0x00000000
        /*0064*/ 	.short	0x0015
        /*0066*/ 	.short	0x0068
        /*0068*/ 	.byte	0x00, 0xf0, 0x11, 0x00


	//----- nvinfo : EIATTR_KPARAM_INFO
	.align		4
.L_20:
        /*006c*/ 	.byte	0x04, 0x17
        /*006e*/ 	.short	(.L_22 - .L_21)
.L_21:
        /*0070*/ 	.word	0x00000000
        /*0074*/ 	.short	0x0014
        /*0076*/ 	.short	0x0064
        /*0078*/ 	.byte	0x00, 0xf0, 0x11, 0x00


	//----- nvinfo : EIATTR_KPARAM_INFO
	.align		4
.L_22:
        /*007c*/ 	.byte	0x04, 0x17
        /*007e*/ 	.short	(.L_24 - .L_23)
.L_23:
        /*0080*/ 	.word	0x00000000
        /*0084*/ 	.short	0x0013
        /*0086*/ 	.short	0x0060
        /*0088*/ 	.byte	0x00, 0xf0, 0x11, 0x00


	//----- nvinfo : EIATTR_KPARAM_INFO
	.align		4
.L_24:
        /*008c*/ 	.byte	0x04, 0x17
        /*008e*/ 	.short	(.L_26 - .L_25)
.L_25:
        /*0090*/ 	.word	0x00000000
        /*0094*/ 	.short	0x0012
        /*0096*/ 	.short	0x005c
        /*0098*/ 	.byte	0x00, 0xf0, 0x11, 0x00


	//----- nvinfo : EIATTR_KPARAM_INFO
	.align		4
.L_26:
        /*009c*/ 	.byte	0x04, 0x17
        /*009e*/ 	.short	(.L_28 - .L_27)
.L_27:
        /*00a0*/ 	.word	0x00000000
        /*00a4*/ 	.short	0x0011
        /*00a6*/ 	.short	0x0058
        /*00a8*/ 	.byte	0x00, 0xf0, 0x11, 0x00


	//----- nvinfo : EIATTR_KPARAM_INFO
	.align		4
.L_28:
        /*00ac*/ 	.byte	0x04, 0x17
        /*00ae*/ 	.short	(.L_30 - .L_29)
.L_29:
        /*00b0*/ 	.word	0x00000000
        /*00b4*/ 	.short	0x0010
        /*00b6*/ 	.short	0x0054
        /*00b8*/ 	.byte	0x00, 0xf0, 0x11, 0x00


	//----- nvinfo : EIATTR_KPARAM_INFO
	.align		4
.L_30:
        /*00bc*/ 	.byte	0x04, 0x17
        /*00be*/ 	.short	(.L_32 - .L_31)
.L_31:
        /*00c0*/ 	.word	0x00000000
        /*00c4*/ 	.short	0x000f
        /*00c6*/ 	.short	0x0050
        /*00c8*/ 	.byte	0x00, 0xf0, 0x11, 0x00


	//----- nvinfo : EIATTR_KPARAM_INFO
	.align		4
.L_32:
        /*00cc*/ 	.byte	0x04, 0x17
        /*00ce*/ 	.short	(.L_34 - .L_33)
.L_33:
        /*00d0*/ 	.word	0x00000000
        /*00d4*/ 	.short	0x000e
        /*00d6*/ 	.short	0x004c
        /*00d8*/ 	.byte	0x00, 0xf0, 0x11, 0x00


	//----- nvinfo : EIATTR_KPARAM_INFO
	.align		4
.L_34:
        /*00dc*/ 	.byte	0x04, 0x17
        /*00de*/ 	.short	(.L_36 - .L_35)
.L_35:
        /*00e0*/ 	.word	0x00000000
        /*00e4*/ 	.short	0x000d
        /*00e6*/ 	.short	0x0048
        /*00e8*/ 	.byte	0x00, 0xf0, 0x11, 0x00


	//----- nvinfo : EIATTR_KPARAM_INFO
	.align		4
.L_36:
        /*00ec*/ 	.byte	0x04, 0x17
        /*00ee*/ 	.short	(.L_38 - .L_37)
.L_37:
        /*00f0*/ 	.word	0x00000000
        /*00f4*/ 	.short	0x000c
        /*00f6*/ 	.short	0x0044
        /*00f8*/ 	.byte	0x00, 0xf0, 0x11, 0x00


	//----- nvinfo : EIATTR_KPARAM_INFO
	.align		4
.L_38:
        /*00fc*/ 	.byte	0x04, 0x17
        /*00fe*/ 	.short	(.L_40 - .L_39)
.L_39:
        /*0100*/ 	.word	0x00000000
        /*0104*/ 	.short	0x000b
        /*0106*/ 	.short	0x0040
        /*0108*/ 	.byte	0x00, 0xf0, 0x11, 0x00


	//----- nvinfo : EIATTR_KPARAM_INFO
	.align		4
.L_40:
        /*010c*/ 	.byte	0x04, 0x17
        /*010e*/ 	.short	(.L_42 - .L_41)
.L_41:
        /*0110*/ 	.word	0x00000000
        /*0114*/ 	.short	0x000a
        /*0116*/ 	.short	0x003c
        /*0118*/ 	.byte	0x00, 0xf0, 0x11, 0x00


	//----- nvinfo : EIATTR_KPARAM_INFO
	.align		4
.L_42:
        /*011c*/ 	.byte	0x04, 0x17
        /*011e*/ 	.short	(.L_44 - .L_43)
.L_43:
        /*0120*/ 	.word	0x00000000
        /*0124*/ 	.short	0x0009
        /*0126*/ 	.short	0x0038
        /*0128*/ 	.byte	0x00, 0xf0, 0x11, 0x00


	//----- nvinfo : EIATTR_KPARAM_INFO
	.align		4
.L_44:
        /*012c*/ 	.byte	0x04, 0x17
        /*012e*/ 	.short	(.L_46 - .L_45)
.L_45:
        /*0130*/ 	.word	0x00000000
        /*0134*/ 	.short	0x0008
        /*0136*/ 	.short	0x0034
        /*0138*/ 	.byte	0x00, 0xf0, 0x11, 0x00


	//----- nvinfo : EIATTR_KPARAM_INFO
	.align		4
.L_46:
        /*013c*/ 	.byte	0x04, 0x17
        /*013e*/ 	.short	(.L_48 - .L_47)
.L_47:
        /*0140*/ 	.word	0x00000000
        /*0144*/ 	.short	0x0007
        /*0146*/ 	.short	0x0030
        /*0148*/ 	.byte	0x00, 0xf0, 0x11, 0x00


	//----- nvinfo : EIATTR_KPARAM_INFO
	.align		4
.L_48:
        /*014c*/ 	.byte	0x04, 0x17
        /*014e*/ 	.short	(.L_50 - .L_49)
.L_49:
        /*0150*/ 	.word	0x00000000
        /*0154*/ 	.short	0x0006
        /*0156*/ 	.short	0x002c
        /*0158*/ 	.byte	0x00, 0xf0, 0x11, 0x00


	//----- nvinfo : EIATTR_KPARAM_INFO
	.align		4
.L_50:
        /*015c*/ 	.byte	0x04, 0x17
        /*015e*/ 	.short	(.L_52 - .L_51)
.L_51:
        /*0160*/ 	.word	0x00000000
        /*0164*/ 	.short	0x0005
        /*0166*/ 	.short	0x0028
        /*0168*/ 	.byte	0x00, 0xf0, 0x11, 0x00


	//----- nvinfo : EIATTR_KPARAM_INFO
	.align		4
.L_52:
        /*016c*/ 	.byte	0x04, 0x17
        /*016e*/ 	.short	(.L_54 - .L_53)
.L_53:
        /*0170*/ 	.word	0x00000000
        /*0174*/ 	.short	0x0004
        /*0176*/ 	.short	0x0020
        /*0178*/ 	.byte	0x00, 0xf4, 0x21, 0x00


	//----- nvinfo : EIATTR_KPARAM_INFO
	.align		4
.L_54:
        /*017c*/ 	.byte	0x04, 0x17
        /*017e*/ 	.short	(.L_56 - .L_55)
.L_55:
        /*0180*/ 	.word	0x00000000
        /*0184*/ 	.short	0x0003
        /*0186*/ 	.short	0x0018
        /*0188*/ 	.byte	0x00, 0xf4, 0x21, 0x00


	//----- nvinfo : EIATTR_KPARAM_INFO
	.align		4
.L_56:
        /*018c*/ 	.byte	0x04, 0x17
        /*018e*/ 	.short	(.L_58 - .L_57)
.L_57:
        /*0190*/ 	.word	0x00000000
        /*0194*/ 	.short	0x0002
        /*0196*/ 	.short	0x0010
        /*0198*/ 	.byte	0x00, 0xf4, 0x21, 0x00


	//----- nvinfo : EIATTR_KPARAM_INFO
	.align		4
.L_58:
        /*019c*/ 	.byte	0x04, 0x17
        /*019e*/ 	.short	(.L_60 - .L_59)
.L_59:
        /*01a0*/ 	.word	0x00000000
        /*01a4*/ 	.short	0x0001
        /*01a6*/ 	.short	0x0008
        /*01a8*/ 	.byte	0x00, 0xf4, 0x21, 0x00


	//----- nvinfo : EIATTR_KPARAM_INFO
	.align		4
.L_60:
        /*01ac*/ 	.byte	0x04, 0x17
        /*01ae*/ 	.short	(.L_62 - .L_61)
.L_61:
        /*01b0*/ 	.word	0x00000000
        /*01b4*/ 	.short	0x0000
        /*01b6*/ 	.short	0x0000
        /*01b8*/ 	.byte	0x00, 0xf4, 0x21, 0x00


	//----- nvinfo : EIATTR_MAXREG_COUNT
	.align		4
.L_62:
        /*01bc*/ 	.byte	0x03, 0x1b
        /*01be*/ 	.short	0x00ff


	//----- nvinfo : EIATTR_NUM_BARRIERS
	.align		4
        /*01c0*/ 	.byte	0x02, 0x4c
        /*01c2*/ 	.byte	0x01
	.zero		1


	//----- nvinfo : EIATTR_MERCURY_ISA_VERSION
	.align		4
        /*01c4*/ 	.byte	0x03, 0x5f
        /*01c6*/ 	.short	0x0000


	//----- nvinfo : EIATTR_COOP_GROUP_MASK_REGIDS
	.align		4
        /*01c8*/ 	.byte	0x04, 0x29
        /*01ca*/ 	.short	(.L_64 - .L_63)


	//   ....[0]....
.L_63:
        /*01cc*/ 	.word	0xffffffff


	//   ....[1]....
        /*01d0*/ 	.word	0xffffffff


	//   ....[2]....
        /*01d4*/ 	.word	0xffffffff


	//   ....[3]....
        /*01d8*/ 	.word	0xffffffff


	//   ....[4]....
        /*01dc*/ 	.word	0xffffffff


	//   ....[5]....
        /*01e0*/ 	.word	0xffffffff


	//   ....[6]....
        /*01e4*/ 	.word	0xffffffff


	//   ....[7]....
        /*01e8*/ 	.word	0xffffffff


	//----- nvinfo : EIATTR_COOP_GROUP_INSTR_OFFSETS
	.align		4
.L_64:
        /*01ec*/ 	.byte	0x04, 0x28
        /*01ee*/ 	.short	(.L_66 - .L_65)


	//   ....[0]....
.L_65:
        /*01f0*/ 	.word	0x00002d80


	//   ....[1]....
        /*01f4*/ 	.word	0x00002da0


	//   ....[2]....
        /*01f8*/ 	.word	0x00002dc0


	//   ....[3]....
        /*01fc*/ 	.word	0x00002de0


	//   ....[4]....
        /*0200*/ 	.word	0x000036a0


	//   ....[5]....
        /*0204*/ 	.word	0x000036b0


	//   ....[6]....
        /*0208*/ 	.word	0x000039b0


	//   ....[7]....
        /*020c*/ 	.word	0x000039c0


	//----- nvinfo : EIATTR_EXIT_INSTR_OFFSETS
	.align		4
.L_66:
        /*0210*/ 	.byte	0x04, 0x1c
        /*0212*/ 	.short	(.L_68 - .L_67)


	//   ....[0]....
.L_67:
        /*0214*/ 	.word	0x00006400


	//   ....[1]....
        /*0218*/ 	.word	0x000064a0


	//----- nvinfo : EIATTR_REQNTID
	.align		4
.L_68:
        /*021c*/ 	.byte	0x04, 0x10
        /*021e*/ 	.short	(.L_70 - .L_69)
.L_69:
        /*0220*/ 	.word	0x00000100
        /*0224*/ 	.word	0x00000001
        /*0228*/ 	.word	0x00000001
.L_70:


//--------------------- .nv.callgraph             --------------------------
	.section	.nv.callgraph,"",@"SHT_CUDA_CALLGRAPH"
	.align	4
	.sectionentsize	8
	.align		4
        /*0000*/ 	.word	0x00000000
	.align		4
        /*0004*/ 	.word	0xffffffff
	.align		4
        /*0008*/ 	.word	0x00000000
	.align		4
        /*000c*/ 	.word	0xfffffffe
	.align		4
        /*0010*/ 	.word	0x00000000
	.align		4
        /*0014*/ 	.word	0xfffffffd
	.align		4
        /*0018*/ 	.word	0x00000000
	.align		4
        /*001c*/ 	.word	0xfffffffc


//--------------------- .nv.rel.action            --------------------------
	.section	.nv.rel.action,"",@"SHT_CUDA_RELOCINFO"
	.align	8
	.sectionentsize	8
        /*0000*/ 	.byte	0x73, 0x00, 0x00, 0x00, 0x00, 0x00, 0x00, 0x00, 0x00, 0x00, 0x00, 0x11, 0x25, 0x00, 0x05, 0x36


//--------------------- .nv.constant4             --------------------------
	.section	.nv.constant4,"a",@progbits
	.align	8
	.align		8
.nv.constant4:
        /*0000*/ 	.dword	_$_str


//--------------------- .nv.constant0.attn_fwd    --------------------------
	.section	.nv.constant0.attn_fwd,"a",@progbits
	.sectionflags	@""
	.align	4
.nv.constant0.attn_fwd:
	.zero		488


//--------------------- .text.attn_fwd            --------------------------
	.section	.text.attn_fwd,"ax",@progbits
	.sectioninfo	@"SHI_REGISTERS=244"
	.align	128
        .global         attn_fwd
        .type           attn_fwd,@function
        .size           attn_fwd,(.L_x_3 - attn_fwd)
        .other          attn_fwd,@"STO_CUDA_ENTRY STV_DEFAULT"
attn_fwd:
.text.attn_fwd:
[----:B------:R-:W-:Y:S02]  /*0000*/  IMAD.MOV.U32 R1, RZ, RZ, c[0x0][0x28] ;  /* 0x00000a00ff017624 */ /* 0x000fe400078e00ff */
[----:B------:R-:W0:Y:S01]  /*0010*/  S2R R0, SR_TID.X ;  /* 0x0000000000007919 */ /* 0x000e220000002100 */
[----:B------:R-:W-:Y:S01]  /*0020*/  MOV R11, c[0x0][0x198] ;  /* 0x00006600000b7a02 */ /* 0x000fe20000000f00 */
[----:B------:R-:W-:Y:S02]  /*0030*/  ULDC.64 UR4, c[0x0][0x118] ;  /* 0x0000460000047ab9 */ /* 0x000fe40000000a00 */
[----:B------:R-:W1:Y:S04]  /*0040*/  S2R R4, SR_CTAID.X ;  /* 0x0000000000047919 */ /* 0x000e680000002500 */
[----:B------:R-:W2:Y:S01]  /*0050*/  S2R R2, SR_CTAID.Y ;  /* 0x0000000000027919 */ /* 0x000ea20000002600 */
[----:B0-----:R-:W-:-:S05]  /*0060*/  LOP3.LUT R9, R0, 0x7f, RZ, 0xc0, !PT ;  /* 0x0000007f00097812 */ /* 0x001fca00078ec0ff */
[----:B-1----:R-:W-:Y:S01]  /*0070*/  IMAD R3, R4, 0x80, R9 ;  /* 0x0000008004037824 */ /* 0x002fe200078e0209 */
[----:B------:R-:W-:Y:S01]  /*0080*/  SHF.R.U32.HI R4, RZ, 0x7, R0 ;  /* 0x00000007ff047819 */ /* 0x000fe20000011600 */
[----:B--2---:R-:W-:Y:S02]  /*0090*/  IMAD R5, R2, c[0x0][0x190], RZ ;  /* 0x0000640002057a24 */ /* 0x004fe400078e02ff */
[----:B------:R-:W-:Y:S01]  /*00a0*/  IMAD R7, R3, c[0x0][0x194], RZ ;  /* 0x0000650003077a24 */ /* 0x000fe200078e02ff */
[----:B------:R-:W-:Y:S01]  /*00b0*/  SGXT.U32 R4, R4, 0x1 ;  /* 0x000000010404781a */ /* 0x000fe20000000000 */
[----:B------:R-:W-:Y:S02]  /*00c0*/  IMAD.SHL.U32 R6, R5, 0x2, RZ ;  /* 0x0000000205067824 */ /* 0x000fe400078e00ff */
[----:B------:R-:W-:Y:S02]  /*00d0*/  IMAD.SHL.U32 R13, R7, 0x2, RZ ;  /* 0x00000002070d7824 */ /* 0x000fe400078e00ff */
[----:B------:R-:W-:-:S02]  /*00e0*/  IMAD R10, R4, c[0x0][0x198], RZ ;  /* 0x00006600040a7a24 */ /* 0x000fc400078e02ff */
[----:B------:R-:W-:Y:S01]  /*00f0*/  IMAD.HI R5, R5, 0x2, RZ ;  /* 0x0000000205057827 */ /* 0x000fe200078e02ff */
[----:B------:R-:W-:Y:S02]  /*0100*/  IADD3 R6, P0, P1, R13, c[0x0][0x160], R6 ;  /* 0x000058000d067a10 */ /* 0x000fe4000791e006 */
[----:B------:R-:W-:Y:S01]  /*0110*/  LEA R18, R11, R10, 0x1 ;  /* 0x0000000a0b127211 */ /* 0x000fe200078e08ff */
[----:B------:R-:W-:-:S04]  /*0120*/  IMAD.HI R8, R7, 0x2, RZ ;  /* 0x0000000207087827 */ /* 0x000fc800078e02ff */
[C---:B------:R-:W-:Y:S01]  /*0130*/  IMAD R20, R11.reuse, 0x2, R18 ;  /* 0x000000020b147824 */ /* 0x040fe200078e0212 */
[----:B------:R-:W-:Y:S02]  /*0140*/  IADD3.X R5, R8, c[0x0][0x164], R5, P0, P1 ;  /* 0x0000590008057a10 */ /* 0x000fe400007e2405 */
[-C--:B------:R-:W-:Y:S02]  /*0150*/  LEA R12, P0, R10, R6.reuse, 0x1 ;  /* 0x000000060a0c7211 */ /* 0x080fe400078008ff */
[-C--:B------:R-:W-:Y:S02]  /*0160*/  LEA R14, P1, R18, R6.reuse, 0x1 ;  /* 0x00000006120e7211 */ /* 0x080fe400078208ff */
[-C--:B------:R-:W-:Y:S01]  /*0170*/  LEA.HI.X.SX32 R13, R10, R5.reuse, 0x1, P0 ;  /* 0x000000050a0d7211 */ /* 0x080fe200000f0eff */
[C---:B------:R-:W-:Y:S01]  /*0180*/  IMAD R10, R11.reuse, 0x2, R20 ;  /* 0x000000020b0a7824 */ /* 0x040fe200078e0214 */
[----:B------:R-:W-:Y:S02]  /*0190*/  LEA R16, P0, R20, R6, 0x1 ;  /* 0x0000000614107211 */ /* 0x000fe400078008ff */
[----:B------:R-:W-:Y:S01]  /*01a0*/  LEA.HI.X.SX32 R15, R18, R5, 0x1, P1 ;  /* 0x00000005120f7211 */ /* 0x000fe200008f0eff */
[----:B------:R0:W2:Y:S01]  /*01b0*/  LDG.E.U16 R8, [R12.64] ;  /* 0x000000040c087981 */ /* 0x0000a2000c1e1500 */
[----:B------:R-:W-:-:S02]  /*01c0*/  LEA R22, R11, R10, 0x1 ;  /* 0x0000000a0b167211 */ /* 0x000fc400078e08ff */
[-C--:B------:R-:W-:Y:S01]  /*01d0*/  LEA.HI.X.SX32 R17, R20, R5.reuse, 0x1, P0 ;  /* 0x0000000514117211 */ /* 0x080fe200000f0eff */
[----:B------:R1:W3:Y:S01]  /*01e0*/  LDG.E.U16 R7, [R14.64] ;  /* 0x000000040e077981 */ /* 0x0002e2000c1e1500 */
[-C--:B------:R-:W-:Y:S01]  /*01f0*/  LEA R18, P0, R10, R6.reuse, 0x1 ;  /* 0x000000060a127211 */ /* 0x080fe200078008ff */
[C---:B------:R-:W-:Y:S01]  /*0200*/  IMAD R24, R11.reuse, 0x2, R22 ;  /* 0x000000020b187824 */ /* 0x040fe200078e0216 */
[-C--:B------:R-:W-:Y:S02]  /*0210*/  LEA R20, P1, R22, R6.reuse, 0x1 ;  /* 0x0000000616147211 */ /* 0x080fe400078208ff */
[-C--:B------:R-:W-:Y:S01]  /*0220*/  LEA.HI.X.SX32 R19, R10, R5.reuse, 0x1, P0 ;  /* 0x000000050a137211 */ /* 0x080fe200000f0eff */
[----:B------:R-:W-:Y:S01]  /*0230*/  IMAD R26, R11, 0x2, R24 ;  /* 0x000000020b1a7824 */ /* 0x000fe200078e0218 */
[----:B------:R-:W-:Y:S01]  /*0240*/  LEA.HI.X.SX32 R21, R22, R5, 0x1, P1 ;  /* 0x0000000516157211 */ /* 0x000fe200008f0eff */
[----:B------:R4:W5:Y:S01]  /*0250*/  LDG.E.U16 R10, [R16.64] ;  /* 0x00000004100a7981 */ /* 0x000962000c1e1500 */
[----:B------:R-:W-:-:S02]  /*0260*/  LEA R22, P0, R24, R6, 0x1 ;  /* 0x0000000618167211 */ /* 0x000fc400078008ff */
[C---:B------:R-:W-:Y:S01]  /*0270*/  LEA R28, R11.reuse, R26, 0x1 ;  /* 0x0000001a0b1c7211 */ /* 0x040fe200078e08ff */
[----:B0-----:R0:W2:Y:S01]  /*0280*/  LDG.E.U16 R13, [R18.64] ;  /* 0x00000004120d7981 */ /* 0x0010a2000c1e1500 */
[-C--:B------:R-:W-:Y:S02]  /*0290*/  LEA.HI.X.SX32 R23, R24, R5.reuse, 0x1, P0 ;  /* 0x0000000518177211 */ /* 0x080fe400000f0eff */
[CC--:B-1----:R-:W-:Y:S01]  /*02a0*/  LEA R14, P0, R26.reuse, R6.reuse, 0x1 ;  /* 0x000000061a0e7211 */ /* 0x0c2fe200078008ff */
[----:B------:R1:W2:Y:S03]  /*02b0*/  LDG.E.U16 R12, [R20.64] ;  /* 0x00000004140c7981 */ /* 0x0002a6000c1e1500 */
[-C--:B------:R-:W-:Y:S01]  /*02c0*/  LEA.HI.X.SX32 R15, R26, R5.reuse, 0x1, P0 ;  /* 0x000000051a0f7211 */ /* 0x080fe200000f0eff */
[C---:B------:R-:W-:Y:S01]  /*02d0*/  IMAD R26, R11.reuse, 0x2, R28 ;  /* 0x000000020b1a7824 */ /* 0x040fe200078e021c */
[-C--:B----4-:R-:W-:Y:S01]  /*02e0*/  LEA R16, P0, R28, R6.reuse, 0x1 ;  /* 0x000000061c107211 */ /* 0x090fe200078008ff */
[----:B------:R4:W2:Y:S02]  /*02f0*/  LDG.E.U16 R31, [R22.64] ;  /* 0x00000004161f7981 */ /* 0x0008a4000c1e1500 */
[----:B------:R-:W-:Y:S01]  /*0300*/  IMAD R30, R11, 0x2, R26 ;  /* 0x000000020b1e7824 */ /* 0x000fe200078e021a */
[----:B------:R-:W-:Y:S01]  /*0310*/  LEA R24, P1, R26, R6, 0x1 ;  /* 0x000000061a187211 */ /* 0x000fe200078208ff */
[----:B------:R1:W2:Y:S01]  /*0320*/  LDG.E.U16 R52, [R14.64] ;  /* 0x000000040e347981 */ /* 0x0002a2000c1e1500 */
[----:B------:R-:W-:-:S02]  /*0330*/  LEA.HI.X.SX32 R17, R28, R5, 0x1, P0 ;  /* 0x000000051c117211 */ /* 0x000fc400000f0eff */
[-C--:B------:R-:W-:Y:S02]  /*0340*/  LEA.HI.X.SX32 R25, R26, R5.reuse, 0x1, P1 ;  /* 0x000000051a197211 */ /* 0x080fe400008f0eff */
[C---:B0-----:R-:W-:Y:S01]  /*0350*/  LEA R18, P0, R30.reuse, R6, 0x1 ;  /* 0x000000061e127211 */ /* 0x041fe200078008ff */
[----:B------:R0:W2:Y:S01]  /*0360*/  LDG.E.U16 R33, [R16.64] ;  /* 0x0000000410217981 */ /* 0x0000a2000c1e1500 */
[C---:B------:R-:W-:Y:S02]  /*0370*/  LEA R26, R11.reuse, R30, 0x1 ;  /* 0x0000001e0b1a7211 */ /* 0x040fe400078e08ff */
[-C--:B------:R-:W-:Y:S01]  /*0380*/  LEA.HI.X.SX32 R19, R30, R5.reuse, 0x1, P0 ;  /* 0x000000051e137211 */ /* 0x080fe200000f0eff */
[----:B------:R0:W2:Y:S01]  /*0390*/  LDG.E.U16 R54, [R24.64] ;  /* 0x0000000418367981 */ /* 0x0000a2000c1e1500 */
[CC--:B-1----:R-:W-:Y:S01]  /*03a0*/  LEA R20, P0, R26.reuse, R6.reuse, 0x1 ;  /* 0x000000061a147211 */ /* 0x0c2fe200078008ff */
[C---:B------:R-:W-:Y:S02]  /*03b0*/  IMAD R28, R11.reuse, 0x2, R26 ;  /* 0x000000020b1c7824 */ /* 0x040fe400078e021a */
[----:B------:R1:W2:Y:S01]  /*03c0*/  LDG.E.U16 R35, [R18.64] ;  /* 0x0000000412237981 */ /* 0x0002a2000c1e1500 */
[----:B------:R-:W-:Y:S01]  /*03d0*/  LEA.HI.X.SX32 R21, R26, R5, 0x1, P0 ;  /* 0x000000051a157211 */ /* 0x000fe200000f0eff */
[----:B------:R-:W-:Y:S01]  /*03e0*/  IMAD R26, R11, 0x2, R28 ;  /* 0x000000020b1a7824 */ /* 0x000fe200078e021c */
[----:B------:R-:W-:-:S03]  /*03f0*/  LEA R14, P0, R28, R6, 0x1 ;  /* 0x000000061c0e7211 */ /* 0x000fc600078008ff */
[----:B------:R1:W2:Y:S01]  /*0400*/  LDG.E.U16 R56, [R20.64] ;  /* 0x0000000414387981 */ /* 0x0002a2000c1e1500 */
[----:B------:R-:W-:Y:S02]  /*0410*/  LEA R30, R11, R26, 0x1 ;  /* 0x0000001a0b1e7211 */ /* 0x000fe400078e08ff */
[----:B----4-:R-:W-:-:S03]  /*0420*/  LEA R22, P1, R26, R6, 0x1 ;  /* 0x000000061a167211 */ /* 0x010fc600078208ff */
[----:B0-----:R-:W-:Y:S01]  /*0430*/  IMAD R24, R11, 0x2, R30 ;  /* 0x000000020b187824 */ /* 0x001fe200078e021e */
[----:B------:R-:W-:-:S03]  /*0440*/  LEA.HI.X.SX32 R23, R26, R5, 0x1, P1 ;  /* 0x000000051a177211 */ /* 0x000fc600008f0eff */
[C---:B------:R-:W-:Y:S01]  /*0450*/  IMAD R26, R11.reuse, 0x2, R24 ;  /* 0x000000020b1a7824 */ /* 0x040fe200078e0218 */
[-C--:B------:R-:W-:Y:S01]  /*0460*/  LEA.HI.X.SX32 R15, R28, R5.reuse, 0x1, P0 ;  /* 0x000000051c0f7211 */ /* 0x080fe200000f0eff */
[----:B------:R0:W4:Y:S01]  /*0470*/  LDG.E.U16 R58, [R22.64] ;  /* 0x00000004163a7981 */ /* 0x000122000c1e1500 */
[C---:B------:R-:W-:Y:S02]  /*0480*/  LEA R16, P0, R30.reuse, R6, 0x1 ;  /* 0x000000061e107211 */ /* 0x040fe400078008ff */
[C---:B------:R-:W-:Y:S01]  /*0490*/  LEA R28, R11.reuse, R26, 0x1 ;  /* 0x0000001a0b1c7211 */ /* 0x040fe200078e08ff */
[----:B------:R0:W2:Y:S01]  /*04a0*/  LDG.E.U16 R37, [R14.64] ;  /* 0x000000040e257981 */ /* 0x0000a2000c1e1500 */
[----:B------:R-:W-:Y:S02]  /*04b0*/  LEA.HI.X.SX32 R17, R30, R5, 0x1, P0 ;  /* 0x000000051e117211 */ /* 0x000fe400000f0eff */
[----:B-1----:R-:W-:Y:S01]  /*04c0*/  LEA R18, P0, R24, R6, 0x1 ;  /* 0x0000000618127211 */ /* 0x002fe200078008ff */
[----:B------:R-:W-:-:S02]  /*04d0*/  IMAD R30, R11, 0x2, R28 ;  /* 0x000000020b1e7824 */ /* 0x000fc400078e021c */
[----:B------:R1:W2:Y:S01]  /*04e0*/  LDG.E.U16 R39, [R16.64] ;  /* 0x0000000410277981 */ /* 0x0002a2000c1e1500 */
[-C--:B------:R-:W-:Y:S01]  /*04f0*/  LEA.HI.X.SX32 R19, R24, R5.reuse, 0x1, P0 ;  /* 0x0000000518137211 */ /* 0x080fe200000f0eff */
[C---:B0-----:R-:W-:Y:S01]  /*0500*/  IMAD R22, R11.reuse, 0x2, R30 ;  /* 0x000000020b167824 */ /* 0x041fe200078e021e */
[-C--:B------:R-:W-:Y:S02]  /*0510*/  LEA R20, P0, R26, R6.reuse, 0x1 ;  /* 0x000000061a147211 */ /* 0x080fe400078008ff */
[-C--:B------:R-:W-:Y:S01]  /*0520*/  LEA R24, P1, R28, R6.reuse, 0x1 ;  /* 0x000000061c187211 */ /* 0x080fe200078208ff */
[----:B------:R0:W3:Y:S01]  /*0530*/  LDG.E.U16 R60, [R18.64] ;  /* 0x00000004123c7981 */ /* 0x0000e2000c1e1500 */
[-C--:B------:R-:W-:Y:S02]  /*0540*/  LEA.HI.X.SX32 R21, R26, R5.reuse, 0x1, P0 ;  /* 0x000000051a157211 */ /* 0x080fe400000f0eff */
[C---:B------:R-:W-:Y:S02]  /*0550*/  LEA R14, P0, R30.reuse, R6, 0x1 ;  /* 0x000000061e0e7211 */ /* 0x040fe400078008ff */
[----:B------:R-:W-:Y:S01]  /*0560*/  LEA R26, R11, R22, 0x1 ;  /* 0x000000160b1a7211 */ /* 0x000fe200078e08ff */
[----:B------:R0:W3:Y:S01]  /*0570*/  LDG.E.U16 R41, [R20.64] ;  /* 0x0000000414297981 */ /* 0x0000e2000c1e1500 */
[----:B------:R-:W-:-:S02]  /*0580*/  LEA.HI.X.SX32 R15, R30, R5, 0x1, P0 ;  /* 0x000000051e0f7211 */ /* 0x000fc400000f0eff */
[-C--:B------:R-:W-:Y:S01]  /*0590*/  LEA.HI.X.SX32 R25, R28, R5.reuse, 0x1, P1 ;  /* 0x000000051c197211 */ /* 0x080fe200008f0eff */
[C---:B------:R-:W-:Y:S01]  /*05a0*/  IMAD R28, R11.reuse, 0x2, R26 ;  /* 0x000000020b1c7824 */ /* 0x040fe200078e021a */
[CC--:B-1----:R-:W-:Y:S01]  /*05b0*/  LEA R16, P0, R22.reuse, R6.reuse, 0x1 ;  /* 0x0000000616107211 */ /* 0x0c2fe200078008ff */
[----:B------:R1:W3:Y:S02]  /*05c0*/  LDG.E.U16 R43, [R14.64] ;  /* 0x000000040e2b7981 */ /* 0x0002e4000c1e1500 */
[----:B------:R-:W-:Y:S01]  /*05d0*/  IMAD R30, R11, 0x2, R28 ;  /* 0x000000020b1e7824 */ /* 0x000fe200078e021c */
[-C--:B------:R-:W-:Y:S01]  /*05e0*/  LEA.HI.X.SX32 R17, R22, R5.reuse, 0x1, P0 ;  /* 0x0000000516117211 */ /* 0x080fe200000f0eff */
[----:B------:R1:W3:Y:S01]  /*05f0*/  LDG.E.U16 R62, [R24.64] ;  /* 0x00000004183e7981 */ /* 0x0002e2000c1e1500 */
[-C--:B0-----:R-:W-:Y:S02]  /*0600*/  LEA R18, P0, R26, R6.reuse, 0x1 ;  /* 0x000000061a127211 */ /* 0x081fe400078008ff */
[----:B------:R-:W-:Y:S01]  /*0610*/  LEA R22, P1, R28, R6, 0x1 ;  /* 0x000000061c167211 */ /* 0x000fe200078208ff */
[----:B------:R0:W5:Y:S01]  /*0620*/  LDG.E.U16 R64, [R16.64] ;  /* 0x0000000410407981 */ /* 0x000162000c1e1500 */
[----:B------:R-:W-:-:S02]  /*0630*/  LEA.HI.X.SX32 R19, R26, R5, 0x1, P0 ;  /* 0x000000051a137211 */ /* 0x000fc400000f0eff */
[C---:B------:R-:W-:Y:S02]  /*0640*/  LEA R26, R11.reuse, R30, 0x1 ;  /* 0x0000001e0b1a7211 */ /* 0x040fe400078e08ff */
[-C--:B------:R-:W-:Y:S01]  /*0650*/  LEA.HI.X.SX32 R23, R28, R5.reuse, 0x1, P1 ;  /* 0x000000051c177211 */ /* 0x080fe200008f0eff */
[----:B------:R0:W5:Y:S01]  /*0660*/  LDG.E.U16 R45, [R18.64] ;  /* 0x00000004122d7981 */ /* 0x000162000c1e1500 */
[CC--:B------:R-:W-:Y:S01]  /*0670*/  LEA R20, P0, R30.reuse, R6.reuse, 0x1 ;  /* 0x000000061e147211 */ /* 0x0c0fe200078008ff */
[C---:B------:R-:W-:Y:S02]  /*0680*/  IMAD R28, R11.reuse, 0x2, R26 ;  /* 0x000000020b1c7824 */ /* 0x040fe400078e021a */
[----:B------:R0:W5:Y:S01]  /*0690*/  LDG.E.U16 R66, [R22.64] ;  /* 0x0000000416427981 */ /* 0x000162000c1e1500 */
[----:B------:R-:W-:Y:S01]  /*06a0*/  LEA.HI.X.SX32 R21, R30, R5, 0x1, P0 ;  /* 0x000000051e157211 */ /* 0x000fe200000f0eff */
[----:B------:R-:W-:Y:S01]  /*06b0*/  IMAD R30, R11, 0x2, R28 ;  /* 0x000000020b1e7824 */ /* 0x000fe200078e021c */
[----:B-1----:R-:W-:-:S03]  /*06c0*/  LEA R14, P0, R26, R6, 0x1 ;  /* 0x000000061a0e7211 */ /* 0x002fc600078008ff */
[----:B------:R1:W5:Y:S01]  /*06d0*/  LDG.E.U16 R47, [R20.64] ;  /* 0x00000004142f7981 */ /* 0x000362000c1e1500 */
[-C--:B------:R-:W-:Y:S02]  /*06e0*/  LEA.HI.X.SX32 R15, R26, R5.reuse, 0x1, P0 ;  /* 0x000000051a0f7211 */ /* 0x080fe400000f0eff */
[C---:B------:R-:W-:Y:S02]  /*06f0*/  LEA R26, R11.reuse, R30, 0x1 ;  /* 0x0000001e0b1a7211 */ /* 0x040fe400078e08ff */
[CC--:B0-----:R-:W-:Y:S01]  /*0700*/  LEA R16, P0, R28.reuse, R6.reuse, 0x1 ;  /* 0x000000061c107211 */ /* 0x0c1fe200078008ff */
[----:B------:R0:W5:Y:S02]  /*0710*/  LDG.E.U16 R68, [R14.64] ;  /* 0x000000040e447981 */ /* 0x000164000c1e1500 */
[C---:B------:R-:W-:Y:S01]  /*0720*/  IMAD R32, R11.reuse, 0x2, R26 ;  /* 0x000000020b207824 */ /* 0x040fe200078e021a */
[-C--:B------:R-:W-:Y:S02]  /*0730*/  LEA.HI.X.SX32 R17, R28, R5.reuse, 0x1, P0 ;  /* 0x000000051c117211 */ /* 0x080fe400000f0eff */
[-C--:B------:R-:W-:Y:S01]  /*0740*/  LEA R24, P1, R30, R6.reuse, 0x1 ;  /* 0x000000061e187211 */ /* 0x080fe200078208ff */
[----:B------:R-:W-:Y:S01]  /*0750*/  IMAD R28, R11, 0x2, R32 ;  /* 0x000000020b1c7824 */ /* 0x000fe200078e0220 */
[----:B------:R-:W-:Y:S01]  /*0760*/  LEA R18, P0, R26, R6, 0x1 ;  /* 0x000000061a127211 */ /* 0x000fe200078008ff */
[----:B------:R0:W5:Y:S01]  /*0770*/  LDG.E.U16 R49, [R16.64] ;  /* 0x0000000410317981 */ /* 0x000162000c1e1500 */
[----:B------:R-:W-:-:S02]  /*0780*/  LEA.HI.X.SX32 R25, R30, R5, 0x1, P1 ;  /* 0x000000051e197211 */ /* 0x000fc400008f0eff */
[C---:B------:R-:W-:Y:S02]  /*0790*/  LEA R30, R11.reuse, R28, 0x1 ;  /* 0x0000001c0b1e7211 */ /* 0x040fe400078e08ff */
[-C--:B------:R-:W-:Y:S01]  /*07a0*/  LEA.HI.X.SX32 R19, R26, R5.reuse, 0x1, P0 ;  /* 0x000000051a137211 */ /* 0x080fe200000f0eff */
[----:B------:R0:W5:Y:S02]  /*07b0*/  LDG.E.U16 R70, [R24.64] ;  /* 0x0000000418467981 */ /* 0x000164000c1e1500 */
[C---:B------:R-:W-:Y:S01]  /*07c0*/  IMAD R26, R11.reuse, 0x2, R30 ;  /* 0x000000020b1a7824 */ /* 0x040fe200078e021e */
[C---:B-1----:R-:W-:Y:S01]  /*07d0*/  LEA R20, P0, R32.reuse, R6, 0x1 ;  /* 0x0000000620147211 */ /* 0x042fe200078008ff */
[----:B------:R1:W5:Y:S02]  /*07e0*/  LDG.E.U16 R51, [R18.64] ;  /* 0x0000000412337981 */ /* 0x000364000c1e1500 */
[----:B------:R-:W-:Y:S01]  /*07f0*/  IMAD R34, R11, 0x2, R26 ;  /* 0x000000020b227824 */ /* 0x000fe200078e021a */
[----:B------:R-:W-:-:S04]  /*0800*/  LEA.HI.X.SX32 R21, R32, R5, 0x1, P0 ;  /* 0x0000000520157211 */ /* 0x000fc800000f0eff */
[C---:B------:R-:W-:Y:S01]  /*0810*/  LEA R32, R11.reuse, R34, 0x1 ;  /* 0x000000220b207211 */ /* 0x040fe200078e08ff */
[----:B------:R1:W5:Y:S04]  /*0820*/  LDG.E.U16 R72, [R20.64] ;  /* 0x0000000414487981 */ /* 0x000368000c1e1500 */
[----:B------:R-:W-:Y:S01]  /*0830*/  IMAD R36, R11, 0x2, R32 ;  /* 0x000000020b247824 */ /* 0x000fe200078e0220 */
[----:B0-----:R-:W-:-:S03]  /*0840*/  LEA R14, P0, R28, R6, 0x1 ;  /* 0x000000061c0e7211 */ /* 0x001fc600078008ff */
[C---:B------:R-:W-:Y:S01]  /*0850*/  IMAD R24, R11.reuse, 0x2, R36 ;  /* 0x000000020b187824 */ /* 0x040fe200078e0224 */
[-C--:B------:R-:W-:Y:S02]  /*0860*/  LEA.HI.X.SX32 R15, R28, R5.reuse, 0x1, P0 ;  /* 0x000000051c0f7211 */ /* 0x080fe400000f0eff */
[----:B------:R-:W-:Y:S02]  /*0870*/  LEA R16, P0, R26, R6, 0x1 ;  /* 0x000000061a107211 */ /* 0x000fe400078008ff */
[C---:B------:R-:W-:Y:S01]  /*0880*/  LEA R28, R11.reuse, R24, 0x1 ;  /* 0x000000180b1c7211 */ /* 0x040fe200078e08ff */
[----:B------:R0:W5:Y:S01]  /*0890*/  LDG.E.U16 R53, [R14.64] ;  /* 0x000000040e357981 */ /* 0x000162000c1e1500 */
[----:B------:R-:W-:Y:S02]  /*08a0*/  LEA R22, P1, R30, R6, 0x1 ;  /* 0x000000061e167211 */ /* 0x000fe400078208ff */
[-C--:B------:R-:W-:Y:S01]  /*08b0*/  LEA.HI.X.SX32 R17, R26, R5.reuse, 0x1, P0 ;  /* 0x000000051a117211 */ /* 0x080fe200000f0eff */
[----:B------:R-:W-:Y:S01]  /*08c0*/  IMAD R26, R11, 0x2, R28 ;  /* 0x000000020b1a7824 */ /* 0x000fe200078e021c */
[----:B------:R-:W-:-:S02]  /*08d0*/  LEA.HI.X.SX32 R23, R30, R5, 0x1, P1 ;  /* 0x000000051e177211 */ /* 0x000fc400008f0eff */
[CC--:B-1----:R-:W-:Y:S01]  /*08e0*/  LEA R18, P0, R34.reuse, R6.reuse, 0x1 ;  /* 0x0000000622127211 */ /* 0x0c2fe200078008ff */
[C---:B------:R-:W-:Y:S01]  /*08f0*/  IMAD R30, R11.reuse, 0x2, R26 ;  /* 0x000000020b1e7824 */ /* 0x040fe200078e021a */
[----:B------:R1:W5:Y:S02]  /*0900*/  LDG.E.U16 R55, [R16.64] ;  /* 0x0000000410377981 */ /* 0x000364000c1e1500 */
[-C--:B------:R-:W-:Y:S02]  /*0910*/  LEA.HI.X.SX32 R19, R34, R5.reuse, 0x1, P0 ;  /* 0x0000000522137211 */ /* 0x080fe400000f0eff */
[----:B------:R-:W-:Y:S01]  /*0920*/  LEA R20, P0, R32, R6, 0x1 ;  /* 0x0000000620147211 */ /* 0x000fe200078008ff */
[----:B------:R1:W5:Y:S01]  /*0930*/  LDG.E.U16 R74, [R22.64] ;  /* 0x00000004164a7981 */ /* 0x000362000c1e1500 */
[C---:B------:R-:W-:Y:S02]  /*0940*/  LEA R34, R11.reuse, R30, 0x1 ;  /* 0x0000001e0b227211 */ /* 0x040fe400078e08ff */
[----:B0-----:R-:W-:Y:S01]  /*0950*/  LEA R14, P1, R36, R6, 0x1 ;  /* 0x00000006240e7211 */ /* 0x001fe200078208ff */
[----:B------:R0:W5:Y:S01]  /*0960*/  LDG.E.U16 R76, [R18.64] ;  /* 0x00000004124c7981 */ /* 0x000162000c1e1500 */
[-C--:B------:R-:W-:Y:S01]  /*0970*/  LEA.HI.X.SX32 R21, R32, R5.reuse, 0x1, P0 ;  /* 0x0000000520157211 */ /* 0x080fe200000f0eff */
[----:B------:R-:W-:Y:S01]  /*0980*/  IMAD R32, R11, 0x2, R34 ;  /* 0x000000020b207824 */ /* 0x000fe200078e0222 */
[----:B------:R-:W-:-:S02]  /*0990*/  LEA.HI.X.SX32 R15, R36, R5, 0x1, P1 ;  /* 0x00000005240f7211 */ /* 0x000fc400008f0eff */
[CC--:B-1----:R-:W-:Y:S01]  /*09a0*/  LEA R22, P0, R24.reuse, R6.reuse, 0x1 ;  /* 0x0000000618167211 */ /* 0x0c2fe200078008ff */
[C---:B------:R-:W-:Y:S02]  /*09b0*/  IMAD R36, R11.reuse, 0x2, R32 ;  /* 0x000000020b247824 */ /* 0x040fe400078e0220 */
[----:B------:R1:W5:Y:S01]  /*09c0*/  LDG.E.U16 R78, [R14.64] ;  /* 0x000000040e4e7981 */ /* 0x000362000c1e1500 */
[-C--:B------:R-:W-:Y:S02]  /*09d0*/  LEA.HI.X.SX32 R23, R24, R5.reuse, 0x1, P0 ;  /* 0x0000000518177211 */ /* 0x080fe400000f0eff */
[C---:B------:R-:W-:Y:S01]  /*09e0*/  LEA R16, P0, R28.reuse, R6, 0x1 ;  /* 0x000000061c107211 */ /* 0x040fe200078008ff */
[----:B------:R1:W5:Y:S01]  /*09f0*/  LDG.E.U16 R57, [R20.64] ;  /* 0x0000000414397981 */ /* 0x000362000c1e1500 */
[C---:B------:R-:W-:Y:S02]  /*0a00*/  LEA R38, R11.reuse, R36, 0x1 ;  /* 0x000000240b267211 */ /* 0x040fe400078e08ff */
[-C--:B------:R-:W-:Y:S01]  /*0a10*/  LEA.HI.X.SX32 R17, R28, R5.reuse, 0x1, P0 ;  /* 0x000000051c117211 */ /* 0x080fe200000f0eff */
[----:B------:R1:W5:Y:S02]  /*0a20*/  LDG.E.U16 R59, [R22.64] ;  /* 0x00000004163b7981 */ /* 0x000364000c1e1500 */
[C---:B------:R-:W-:Y:S01]  /*0a30*/  IMAD R28, R11.reuse, 0x2, R38 ;  /* 0x000000020b1c7824 */ /* 0x040fe200078e0226 */
[C---:B0-----:R-:W-:Y:S01]  /*0a40*/  LEA R18, P0, R26.reuse, R6, 0x1 ;  /* 0x000000061a127211 */ /* 0x041fe200078008ff */
[----:B------:R0:W5:Y:S02]  /*0a50*/  LDG.E.U16 R80, [R16.64] ;  /* 0x0000000410507981 */ /* 0x000164000c1e1500 */
[----:B------:R-:W-:Y:S01]  /*0a60*/  IMAD R40, R11, 0x2, R28 ;  /* 0x000000020b287824 */ /* 0x000fe200078e021c */
[----:B------:R-:W-:-:S02]  /*0a70*/  LEA.HI.X.SX32 R19, R26, R5, 0x1, P0 ;  /* 0x000000051a137211 */ /* 0x000fc400000f0eff */
[C---:B------:R-:W-:Y:S02]  /*0a80*/  LEA R24, P1, R30.reuse, R6, 0x1 ;  /* 0x000000061e187211 */ /* 0x040fe400078208ff */
[C---:B------:R-:W-:Y:S01]  /*0a90*/  LEA R26, R11.reuse, R40, 0x1 ;  /* 0x000000280b1a7211 */ /* 0x040fe200078e08ff */
[----:B------:R0:W5:Y:S01]  /*0aa0*/  LDG.E.U16 R61, [R18.64] ;  /* 0x00000004123d7981 */ /* 0x000162000c1e1500 */
[-C--:B------:R-:W-:Y:S02]  /*0ab0*/  LEA.HI.X.SX32 R25, R30, R5.reuse, 0x1, P1 ;  /* 0x000000051e197211 */ /* 0x080fe400008f0eff */
[-C--:B-1----:R-:W-:Y:S01]  /*0ac0*/  LEA R14, P0, R34, R6.reuse, 0x1 ;  /* 0x00000006220e7211 */ /* 0x082fe200078008ff */
[C---:B------:R-:W-:Y:S01]  /*0ad0*/  IMAD R30, R11.reuse, 0x2, R26 ;  /* 0x000000020b1e7824 */ /* 0x040fe200078e021a */
[-C--:B------:R-:W-:Y:S01]  /*0ae0*/  LEA R22, P1, R38, R6.reuse, 0x1 ;  /* 0x0000000626167211 */ /* 0x080fe200078208ff */
[----:B------:R1:W5:Y:S01]  /*0af0*/  LDG.E.U16 R82, [R24.64] ;  /* 0x0000000418527981 */ /* 0x000362000c1e1500 */
[----:B------:R-:W-:Y:S01]  /*0b00*/  LEA.HI.X.SX32 R15, R34, R5, 0x1, P0 ;  /* 0x00000005220f7211 */ /* 0x000fe200000f0eff */
[----:B------:R-:W-:Y:S01]  /*0b10*/  IMAD R34, R11, 0x2, R30 ;  /* 0x000000020b227824 */ /* 0x000fe200078e021e */
[----:B------:R-:W-:-:S02]  /*0b20*/  LEA R20, P0, R32, R6, 0x1 ;  /* 0x0000000620147211 */ /* 0x000fc400078008ff */
[-C--:B------:R-:W-:Y:S01]  /*0b30*/  LEA.HI.X.SX32 R23, R38, R5.reuse, 0x1, P1 ;  /* 0x0000000526177211 */ /* 0x080fe200008f0eff */
        /* <DEDUP_REMOVED lines=8> */
[----:B------:R-:W-:-:S04]  /*0bc0*/  LEA.HI.X.SX32 R17, R36, R5, 0x1, P0 ;  /* 0x0000000524117211 */ /* 0x000fc800000f0eff */
[C---:B------:R-:W-:Y:S01]  /*0bd0*/  LEA R36, R11.reuse, R44, 0x1 ;  /* 0x0000002c0b247211 */ /* 0x040fe200078e08ff */
[----:B------:R0:W5:Y:S04]  /*0be0*/  LDG.E.U16 R65, [R16.64] ;  /* 0x0000000410417981 */ /* 0x000168000c1e1500 */
[----:B------:R-:W-:Y:S01]  /*0bf0*/  IMAD R38, R11, 0x2, R36 ;  /* 0x000000020b267824 */ /* 0x000fe200078e0224 */
[----:B------:R-:W-:-:S03]  /*0c00*/  LEA R18, P0, R28, R6, 0x1 ;  /* 0x000000061c127211 */ /* 0x000fc600078008ff */
[C---:B------:R-:W-:Y:S01]  /*0c10*/  IMAD R46, R11.reuse, 0x2, R38 ;  /* 0x000000020b2e7824 */ /* 0x040fe200078e0226 */
[-C--:B------:R-:W-:Y:S02]  /*0c20*/  LEA.HI.X.SX32 R19, R28, R5.reuse, 0x1, P0 ;  /* 0x000000051c137211 */ /* 0x080fe400000f0eff */
[C---:B-1----:R-:W-:Y:S02]  /*0c30*/  LEA R14, P0, R40.reuse, R6, 0x1 ;  /* 0x00000006280e7211 */ /* 0x042fe400078008ff */
[----:B------:R-:W-:Y:S01]  /*0c40*/  LEA R28, R11, R46, 0x1 ;  /* 0x0000002e0b1c7211 */ /* 0x000fe200078e08ff */
[----:B------:R1:W5:Y:S01]  /*0c50*/  LDG.E.U16 R67, [R18.64] ;  /* 0x0000000412437981 */ /* 0x000362000c1e1500 */
[----:B------:R-:W-:-:S03]  /*0c60*/  LEA.HI.X.SX32 R15, R40, R5, 0x1, P0 ;  /* 0x00000005280f7211 */ /* 0x000fc600000f0eff */
[C---:B------:R-:W-:Y:S01]  /*0c70*/  IMAD R40, R11.reuse, 0x2, R28 ;  /* 0x000000020b287824 */ /* 0x040fe200078e021c */
[-C--:B0-----:R-:W-:Y:S01]  /*0c80*/  LEA R20, P0, R26, R6.reuse, 0x1 ;  /* 0x000000061a147211 */ /* 0x081fe200078008ff */
[----:B------:R0:W5:Y:S01]  /*0c90*/  LDG.E.U16 R88, [R14.64] ;  /* 0x000000040e587981 */ /* 0x000162000c1e1500 */
[-C--:B------:R-:W-:Y:S01]  /*0ca0*/  LEA R16, P1, R30, R6.reuse, 0x1 ;  /* 0x000000061e107211 */ /* 0x080fe200078208ff */
[C---:B------:R-:W-:Y:S01]  /*0cb0*/  IMAD R48, R11.reuse, 0x2, R40 ;  /* 0x000000020b307824 */ /* 0x040fe200078e0228 */
[-C--:B------:R-:W-:Y:S02]  /*0cc0*/  LEA.HI.X.SX32 R21, R26, R5.reuse, 0x1, P0 ;  /* 0x000000051a157211 */ /* 0x080fe400000f0eff */
[----:B------:R-:W-:Y:S02]  /*0cd0*/  LEA.HI.X.SX32 R17, R30, R5, 0x1, P1 ;  /* 0x000000051e117211 */ /* 0x000fe400008f0eff */
[----:B------:R-:W-:Y:S01]  /*0ce0*/  LEA R22, P0, R34, R6, 0x1 ;  /* 0x0000000622167211 */ /* 0x000fe200078008ff */
[----:B------:R0:W5:Y:S01]  /*0cf0*/  LDG.E.U16 R69, [R20.64] ;  /* 0x0000000414457981 */ /* 0x000162000c1e1500 */
[----:B------:R-:W-:-:S02]  /*0d00*/  LEA R30, R11, R48, 0x1 ;  /* 0x000000300b1e7211 */ /* 0x000fc400078e08ff */
[-C--:B------:R-:W-:Y:S01]  /*0d10*/  LEA.HI.X.SX32 R23, R34, R5.reuse, 0x1, P0 ;  /* 0x0000000522177211 */ /* 0x080fe200000f0eff */
[----:B------:R0:W5:Y:S01]  /*0d20*/  LDG.E.U16 R90, [R16.64] ;  /* 0x00000004105a7981 */ /* 0x000162000c1e1500 */
[-C--:B-1----:R-:W-:Y:S01]  /*0d30*/  LEA R18, P0, R42, R6.reuse, 0x1 ;  /* 0x000000062a127211 */ /* 0x082fe200078008ff */
[C---:B------:R-:W-:Y:S01]  /*0d40*/  IMAD R34, R11.reuse, 0x2, R30 ;  /* 0x000000020b227824 */ /* 0x040fe200078e021e */
[-C--:B------:R-:W-:Y:S01]  /*0d50*/  LEA R24, P1, R28, R6.reuse, 0x1 ;  /* 0x000000061c187211 */ /* 0x080fe200078208ff */
[----:B------:R1:W5:Y:S01]  /*0d60*/  LDG.E.U16 R71, [R22.64] ;  /* 0x0000000416477981 */ /* 0x000362000c1e1500 */
[-C--:B------:R-:W-:Y:S01]  /*0d70*/  LEA.HI.X.SX32 R19, R42, R5.reuse, 0x1, P0 ;  /* 0x000000052a137211 */ /* 0x080fe200000f0eff */
[C---:B------:R-:W-:Y:S01]  /*0d80*/  IMAD R42, R11.reuse, 0x2, R34 ;  /* 0x000000020b2a7824 */ /* 0x040fe200078e0222 */
[----:B0-----:R-:W-:Y:S02]  /*0d90*/  LEA R14, P0, R44, R6, 0x1 ;  /* 0x000000062c0e7211 */ /* 0x001fe400078008ff */
[----:B------:R-:W-:Y:S01]  /*0da0*/  LEA.HI.X.SX32 R25, R28, R5, 0x1, P1 ;  /* 0x000000051c197211 */ /* 0x000fe200008f0eff */
[----:B------:R0:W5:Y:S01]  /*0db0*/  LDG.E.U16 R92, [R18.64] ;  /* 0x00000004125c7981 */ /* 0x000162000c1e1500 */
[----:B------:R-:W-:-:S02]  /*0dc0*/  LEA R50, R11, R42, 0x1 ;  /* 0x0000002a0b327211 */ /* 0x000fc400078e08ff */
[-C--:B------:R-:W-:Y:S01]  /*0dd0*/  LEA.HI.X.SX32 R15, R44, R5.reuse, 0x1, P0 ;  /* 0x000000052c0f7211 */ /* 0x080fe200000f0eff */
[----:B------:R0:W5:Y:S02]  /*0de0*/  LDG.E.U16 R96, [R24.64] ;  /* 0x0000000418607981 */ /* 0x000164000c1e1500 */
[C---:B------:R-:W-:Y:S01]  /*0df0*/  IMAD R44, R11.reuse, 0x2, R50 ;  /* 0x000000020b2c7824 */ /* 0x040fe200078e0232 */
[CC--:B------:R-:W-:Y:S01]  /*0e00*/  LEA R26, P0, R34.reuse, R6.reuse, 0x1 ;  /* 0x00000006221a7211 */ /* 0x0c0fe200078008ff */
[----:B------:R0:W5:Y:S02]  /*0e10*/  LDG.E.U16 R94, [R14.64] ;  /* 0x000000040e5e7981 */ /* 0x000164000c1e1500 */
[----:B------:R-:W-:Y:S01]  /*0e20*/  IMAD R28, R11, 0x2, R44 ;  /* 0x000000020b1c7824 */ /* 0x000fe200078e022c */
[----:B------:R-:W-:Y:S02]  /*0e30*/  LEA.HI.X.SX32 R27, R34, R5, 0x1, P0 ;  /* 0x00000005221b7211 */ /* 0x000fe400000f0eff */
[----:B------:R-:W-:-:S02]  /*0e40*/  LEA R16, P0, R36, R6, 0x1 ;  /* 0x0000000624107211 */ /* 0x000fc400078008ff */
[-C--:B-1----:R-:W-:Y:S01]  /*0e50*/  LEA R22, P1, R28, R6.reuse, 0x1 ;  /* 0x000000061c167211 */ /* 0x082fe200078208ff */
[----:B------:R1:W5:Y:S01]  /*0e60*/  LDG.E.U16 R98, [R26.64] ;  /* 0x000000041a627981 */ /* 0x000362000c1e1500 */
[-C--:B------:R-:W-:Y:S02]  /*0e70*/  LEA.HI.X.SX32 R17, R36, R5.reuse, 0x1, P0 ;  /* 0x0000000524117211 */ /* 0x080fe400000f0eff */
[-C--:B------:R-:W-:Y:S02]  /*0e80*/  LEA.HI.X.SX32 R23, R28, R5.reuse, 0x1, P1 ;  /* 0x000000051c177211 */ /* 0x080fe400008f0eff */
[-C--:B------:R-:W-:Y:S01]  /*0e90*/  LEA R20, P1, R40, R6.reuse, 0x1 ;  /* 0x0000000628147211 */ /* 0x080fe200078208ff */
[----:B------:R1:W5:Y:S01]  /*0ea0*/  LDG.E.U16 R73, [R16.64] ;  /* 0x0000000410497981 */ /* 0x000362000c1e1500 */
[----:B0-----:R-:W-:Y:S02]  /*0eb0*/  LEA R14, P0, R42, R6, 0x1 ;  /* 0x000000062a0e7211 */ /* 0x001fe400078008ff */
[----:B------:R-:W-:Y:S01]  /*0ec0*/  LEA R34, R11, R28, 0x1 ;  /* 0x0000001c0b227211 */ /* 0x000fe200078e08ff */
[----:B------:R0:W5:Y:S01]  /*0ed0*/  LDG.E.U16 R100, [R22.64] ;  /* 0x0000000416647981 */ /* 0x000162000c1e1500 */
[----:B------:R-:W-:-:S02]  /*0ee0*/  LEA.HI.X.SX32 R21, R40, R5, 0x1, P1 ;  /* 0x0000000528157211 */ /* 0x000fc400008f0eff */
[-C--:B------:R-:W-:Y:S02]  /*0ef0*/  LEA.HI.X.SX32 R15, R42, R5.reuse, 0x1, P0 ;  /* 0x000000052a0f7211 */ /* 0x080fe400000f0eff */
[-C--:B------:R-:W-:Y:S01]  /*0f00*/  LEA R28, P1, R34, R6.reuse, 0x1 ;  /* 0x00000006221c7211 */ /* 0x080fe200078208ff */
[----:B------:R1:W5:Y:S01]  /*0f10*/  LDG.E.U16 R75, [R20.64] ;  /* 0x00000004144b7981 */ /* 0x000362000c1e1500 */
[-C--:B------:R-:W-:Y:S02]  /*0f20*/  LEA R18, P0, R38, R6.reuse, 0x1 ;  /* 0x0000000626127211 */ /* 0x080fe400078008ff */
[-C--:B------:R-:W-:Y:S01]  /*0f30*/  LEA.HI.X.SX32 R29, R34, R5.reuse, 0x1, P1 ;  /* 0x00000005221d7211 */ /* 0x080fe200008f0eff */
[----:B------:R-:W-:Y:S01]  /*0f40*/  IMAD R34, R11, 0x2, R34 ;  /* 0x000000020b227824 */ /* 0x000fe200078e0222 */
[----:B------:R-:W-:Y:S01]  /*0f50*/  LEA.HI.X.SX32 R19, R38, R5, 0x1, P0 ;  /* 0x0000000526137211 */ /* 0x000fe200000f0eff */
[----:B------:R1:W5:Y:S01]  /*0f60*/  LDG.E.U16 R77, [R14.64] ;  /* 0x000000040e4d7981 */ /* 0x000362000c1e1500 */
[----:B0-----:R-:W-:-:S02]  /*0f70*/  LEA R22, P1, R48, R6, 0x1 ;  /* 0x0000000630167211 */ /* 0x001fc400078208ff */
[-C--:B------:R-:W-:Y:S01]  /*0f80*/  LEA R24, P0, R50, R6.reuse, 0x1 ;  /* 0x0000000632187211 */ /* 0x080fe200078008ff */
[----:B------:R0:W5:Y:S01]  /*0f90*/  LDG.E.U16 R36, [R18.64] ;  /* 0x0000000412247981 */ /* 0x000162000c1e1500 */
[-C--:B------:R-:W-:Y:S02]  /*0fa0*/  LEA.HI.X.SX32 R23, R48, R5.reuse, 0x1, P1 ;  /* 0x0000000530177211 */ /* 0x080fe400008f0eff */
[-C--:B------:R-:W-:Y:S01]  /*0fb0*/  LEA.HI.X.SX32 R25, R50, R5.reuse, 0x1, P0 ;  /* 0x0000000532197211 */ /* 0x080fe200000f0eff */
[----:B------:R-:W5:Y:S01]  /*0fc0*/  LDG.E.U16 R29, [R28.64] ;  /* 0x000000041c1d7981 */ /* 0x000f62000c1e1500 */
[-C--:B-1----:R-:W-:Y:S02]  /*0fd0*/  LEA R26, P1, R34, R6.reuse, 0x1 ;  /* 0x00000006221a7211 */ /* 0x082fe400078208ff */
[----:B------:R-:W-:Y:S01]  /*0fe0*/  LEA R14, P0, R32, R6, 0x1 ;  /* 0x00000006200e7211 */ /* 0x000fe200078008ff */
[----:B------:R-:W-:Y:S01]  /*0ff0*/  IMAD R11, R11, 0x2, R34 ;  /* 0x000000020b0b7824 */ /* 0x000fe200078e0222 */
[-C--:B------:R-:W-:Y:S01]  /*1000*/  LEA.HI.X.SX32 R27, R34, R5.reuse, 0x1, P1 ;  /* 0x00000005221b7211 */ /* 0x080fe200008f0eff */
[----:B------:R1:W5:Y:S01]  /*1010*/  LDG.E.U16 R38, [R22.64] ;  /* 0x0000000416267981 */ /* 0x000362000c1e1500 */
[----:B------:R-:W-:-:S02]  /*1020*/  LEA.HI.X.SX32 R15, R32, R5, 0x1, P0 ;  /* 0x00000005200f7211 */ /* 0x000fc400000f0eff */
[-C--:B------:R-:W-:Y:S01]  /*1030*/  LEA R16, P0, R46, R6.reuse, 0x1 ;  /* 0x000000062e107211 */ /* 0x080fe200078008ff */
[----:B------:R-:W5:Y:S01]  /*1040*/  LDG.E.U16 R24, [R24.64] ;  /* 0x0000000418187981 */ /* 0x000f62000c1e1500 */
[-C--:B0-----:R-:W-:Y:S02]  /*1050*/  LEA R18, P1, R30, R6.reuse, 0x1 ;  /* 0x000000061e127211 */ /* 0x081fe400078208ff */
[-C--:B------:R-:W-:Y:S01]  /*1060*/  LEA.HI.X.SX32 R17, R46, R5.reuse, 0x1, P0 ;  /* 0x000000052e117211 */ /* 0x080fe200000f0eff */
[----:B------:R-:W5:Y:S01]  /*1070*/  LDG.E.U16 R26, [R26.64] ;  /* 0x000000041a1a7981 */ /* 0x000f62000c1e1500 */
[----:B------:R-:W-:Y:S02]  /*1080*/  LEA.HI.X.SX32 R19, R30, R5, 0x1, P1 ;  /* 0x000000051e137211 */ /* 0x000fe400008f0eff */
[-C--:B------:R-:W-:Y:S01]  /*1090*/  LEA R20, P0, R44, R6.reuse, 0x1 ;  /* 0x000000062c147211 */ /* 0x080fe200078008ff */
[----:B------:R0:W5:Y:S01]  /*10a0*/  LDG.E.U16 R15, [R14.64] ;  /* 0x000000040e0f7981 */ /* 0x000162000c1e1500 */
[----:B-1----:R-:W-:-:S02]  /*10b0*/  LEA R22, P1, R11, R6, 0x1 ;  /* 0x000000060b167211 */ /* 0x002fc400078208ff */
[-C--:B------:R-:W-:Y:S01]  /*10c0*/  LEA.HI.X.SX32 R21, R44, R5.reuse, 0x1, P0 ;  /* 0x000000052c157211 */ /* 0x080fe200000f0eff */
[----:B------:R-:W5:Y:S01]  /*10d0*/  LDG.E.U16 R17, [R16.64] ;  /* 0x0000000410117981 */ /* 0x000f62000c1e1500 */
[----:B------:R-:W-:-:S03]  /*10e0*/  LEA.HI.X.SX32 R23, R11, R5, 0x1, P1 ;  /* 0x000000050b177211 */ /* 0x000fc600008f0eff */
[----:B------:R-:W5:Y:S04]  /*10f0*/  LDG.E.U16 R19, [R18.64] ;  /* 0x0000000412137981 */ /* 0x000f68000c1e1500 */
[----:B------:R-:W5:Y:S04]  /*1100*/  LDG.E.U16 R21, [R20.64] ;  /* 0x0000000414157981 */ /* 0x000f68000c1e1500 */
[----:B------:R-:W5:Y:S01]  /*1110*/  LDG.E.U16 R23, [R22.64] ;  /* 0x0000000416177981 */ /* 0x000f62000c1e1500 */
[----:B------:R-:W-:Y:S02]  /*1120*/  SHF.R.S32.HI R5, RZ, 0x7, R0 ;  /* 0x00000007ff057819 */ /* 0x000fe40000011400 */
[----:B------:R-:W-:-:S02]  /*1130*/  SHF.L.U32 R6, R9, 0x1, RZ ;  /* 0x0000000109067819 */ /* 0x000fc400000006ff */
[----:B------:R-:W-:-:S04]  /*1140*/  SGXT R5, R5, 0x1 ;  /* 0x000000010505781a */ /* 0x000fc80000000200 */
[----:B------:R-:W-:Y:S01]  /*1150*/  LOP3.LUT R5, R6, 0x110, R5, 0x78, !PT ;  /* 0x0000011006057812 */ /* 0x000fe200078e7805 */
[----:B------:R-:W-:-:S05]  /*1160*/  IMAD.MOV.U32 R6, RZ, RZ, 0x1 ;  /* 0x00000001ff067424 */ /* 0x000fca00078e00ff */
[----:B------:R-:W-:Y:S02]  /*1170*/  ISETP.LE.AND P0, PT, R6, c[0x0][0x1d0], PT ;  /* 0x0000740006007a0c */ /* 0x000fe40003f03270 */
[C---:B------:R-:W-:Y:S01]  /*1180*/  LOP3.LUT R6, R5.reuse, 0x20, RZ, 0x3c, !PT ;  /* 0x0000002005067812 */ /* 0x040fe200078e3cff */
[----:B--2---:R1:W-:Y:S04]  /*1190*/  STS.U16 [R5], R8 ;  /* 0x0000000805007388 */ /* 0x0043e80000000400 */
[----:B------:R2:W-:Y:S04]  /*11a0*/  STS.U16 [R5+0x800], R12 ;  /* 0x0008000c05007388 */ /* 0x0005e80000000400 */
[----:B------:R-:W-:Y:S04]  /*11b0*/  STS.U16 [R5+0x1000], R54 ;  /* 0x0010003605007388 */ /* 0x000fe80000000400 */
[----:B----4-:R-:W-:Y:S01]  /*11c0*/  STS.U16 [R5+0x1800], R58 ;  /* 0x0018003a05007388 */ /* 0x010fe20000000400 */
[----:B-1----:R-:W-:-:S03]  /*11d0*/  LOP3.LUT R8, R5, 0x60, RZ, 0x3c, !PT ;  /* 0x0000006005087812 */ /* 0x002fc600078e3cff */
[----:B---3--:R-:W-:Y:S04]  /*11e0*/  STS.U16 [R5+0x2000], R62 ;  /* 0x0020003e05007388 */ /* 0x008fe80000000400 */
[----:B-----5:R-:W-:Y:S04]  /*11f0*/  STS.U16 [R5+0x2800], R66 ;  /* 0x0028004205007388 */ /* 0x020fe80000000400 */
[----:B------:R-:W-:Y:S01]  /*1200*/  STS.U16 [R5+0x3000], R70 ;  /* 0x0030004605007388 */ /* 0x000fe20000000400 */
[----:B------:R-:W-:Y:S01]  /*1210*/  IMAD.MOV.U32 R174, RZ, RZ, -0x800000 ;  /* 0xff800000ffae7424 */ /* 0x000fe200078e00ff */
[----:B--2---:R-:W-:Y:S01]  /*1220*/  MOV R12, 0x3f800000 ;  /* 0x3f800000000c7802 */ /* 0x004fe20000000f00 */
[----:B------:R-:W-:Y:S01]  /*1230*/  IMAD.MOV.U32 R154, RZ, RZ, 0x3f800000 ;  /* 0x3f800000ff9a7424 */ /* 0x000fe200078e00ff */
[----:B------:R-:W-:Y:S01]  /*1240*/  CS2R R140, SRZ ;  /* 0x00000000008c7805 */ /* 0x000fe2000001ff00 */
[----:B------:R-:W-:Y:S01]  /*1250*/  IMAD.MOV.U32 R155, RZ, RZ, -0x800000 ;  /* 0xff800000ff9b7424 */ /* 0x000fe200078e00ff */
[----:B------:R-:W-:Y:S01]  /*1260*/  CS2R R142, SRZ ;  /* 0x00000000008e7805 */ /* 0x000fe2000001ff00 */
[----:B------:R-:W-:Y:S01]  /*1270*/  CS2R R132, SRZ ;  /* 0x0000000000847805 */ /* 0x000fe2000001ff00 */
[----:B------:R-:W-:Y:S01]  /*1280*/  CS2R R134, SRZ ;  /* 0x0000000000867805 */ /* 0x000fe2000001ff00 */
[----:B------:R-:W-:Y:S01]  /*1290*/  CS2R R128, SRZ ;  /* 0x0000000000807805 */ /* 0x000fe2000001ff00 */
[----:B------:R-:W-:Y:S01]  /*12a0*/  CS2R R130, SRZ ;  /* 0x0000000000827805 */ /* 0x000fe2000001ff00 */
[----:B------:R-:W-:Y:S01]  /*12b0*/  CS2R R124, SRZ ;  /* 0x00000000007c7805 */ /* 0x000fe2000001ff00 */
[----:B------:R-:W-:Y:S01]  /*12c0*/  CS2R R126, SRZ ;  /* 0x00000000007e7805 */ /* 0x000fe2000001ff00 */
[----:B------:R-:W-:Y:S04]  /*12d0*/  STS.U16 [R5+0x3800], R74 ;  /* 0x0038004a05007388 */ /* 0x000fe80000000400 */
[----:B------:R-:W-:Y:S04]  /*12e0*/  STS.U16 [R5+0x4000], R78 ;  /* 0x0040004e05007388 */ /* 0x000fe80000000400 */
[----:B------:R-:W-:Y:S04]  /*12f0*/  STS.U16 [R5+0x4800], R82 ;  /* 0x0048005205007388 */ /* 0x000fe80000000400 */
[----:B------:R1:W-:Y:S01]  /*1300*/  STS.U16 [R5+0x5000], R86 ;  /* 0x0050005605007388 */ /* 0x0003e20000000400 */
[----:B------:R-:W-:Y:S01]  /*1310*/  CS2R R120, SRZ ;  /* 0x0000000000787805 */ /* 0x000fe2000001ff00 */
        /* <DEDUP_REMOVED lines=10> */
[----:B-1----:R-:W-:Y:S01]  /*13c0*/  CS2R R86, SRZ ;  /* 0x0000000000567805 */ /* 0x002fe2000001ff00 */
[----:B------:R-:W-:Y:S01]  /*13d0*/  CS2R R82, SRZ ;  /* 0x0000000000527805 */ /* 0x000fe2000001ff00 */
[----:B------:R-:W-:Y:S01]  /*13e0*/  CS2R R136, SRZ ;  /* 0x0000000000887805 */ /* 0x000fe2000001ff00 */
[----:B------:R-:W-:Y:S01]  /*13f0*/  CS2R R138, SRZ ;  /* 0x00000000008a7805 */ /* 0x000fe2000001ff00 */
[----:B0-----:R-:W-:Y:S01]  /*1400*/  LOP3.LUT R14, R0, 0xe0, RZ, 0xc0, !PT ;  /* 0x000000e0000e7812 */ /* 0x001fe200078ec0ff */
[----:B------:R-:W-:Y:S04]  /*1410*/  STS.U16 [R5+0x5800], R90 ;  /* 0x0058005a05007388 */ /* 0x000fe80000000400 */
[----:B------:R-:W-:Y:S04]  /*1420*/  STS.U16 [R5+0x6800], R96 ;  /* 0x0068006005007388 */ /* 0x000fe80000000400 */
[----:B------:R-:W-:Y:S04]  /*1430*/  STS.U16 [R5+0x6000], R94 ;  /* 0x0060005e05007388 */ /* 0x000fe80000000400 */
[----:B------:R-:W-:Y:S04]  /*1440*/  STS.U16 [R5+0x7000], R98 ;  /* 0x0070006205007388 */ /* 0x000fe80000000400 */
[----:B------:R-:W-:Y:S04]  /*1450*/  STS.U16 [R5+0x7800], R100 ;  /* 0x0078006405007388 */ /* 0x000fe80000000400 */
[----:B------:R0:W-:Y:S04]  /*1460*/  STS.U16 [R6+0x200], R7 ;  /* 0x0002000706007388 */ /* 0x0001e80000000400 */
[----:B------:R-:W-:Y:S01]  /*1470*/  STS.U16 [R6+0xa00], R31 ;  /* 0x000a001f06007388 */ /* 0x000fe20000000400 */
[----:B0-----:R-:W-:-:S03]  /*1480*/  LOP3.LUT R7, R5, 0x40, RZ, 0x3c, !PT ;  /* 0x0000004005077812 */ /* 0x001fc600078e3cff */
[----:B------:R-:W-:Y:S04]  /*1490*/  STS.U16 [R6+0x1200], R35 ;  /* 0x0012002306007388 */ /* 0x000fe80000000400 */
        /* <DEDUP_REMOVED lines=24> */
[----:B------:R0:W-:Y:S04]  /*1620*/  STS.U16 [R7+0x5c00], R92 ;  /* 0x005c005c07007388 */ /* 0x0001e80000000400 */
        /* <DEDUP_REMOVED lines=17> */
[----:B------:R-:W-:Y:S01]  /*1740*/  STS.U16 [R8+0x7e00], R23 ;  /* 0x007e001708007388 */ /* 0x000fe20000000400 */
[----:B------:R-:W-:Y:S01]  /*1750*/  CS2R R100, SRZ ;  /* 0x0000000000647805 */ /* 0x000fe2000001ff00 */
[----:B------:R-:W-:Y:S01]  /*1760*/  CS2R R96, SRZ ;  /* 0x0000000000607805 */ /* 0x000fe2000001ff00 */
[----:B------:R-:W-:Y:S01]  /*1770*/  CS2R R98, SRZ ;  /* 0x0000000000627805 */ /* 0x000fe2000001ff00 */
[----:B------:R1:W-:Y:S01]  /*1780*/  STS.U16 [R8+0x600], R13 ;  /* 0x0006000d08007388 */ /* 0x0003e20000000400 */
[----:B0-----:R-:W-:Y:S01]  /*1790*/  CS2R R92, SRZ ;  /* 0x00000000005c7805 */ /* 0x001fe2000001ff00 */
[----:B------:R-:W-:Y:S01]  /*17a0*/  CS2R R94, SRZ ;  /* 0x00000000005e7805 */ /* 0x000fe2000001ff00 */
[----:B------:R-:W-:Y:S01]  /*17b0*/  CS2R R88, SRZ ;  /* 0x0000000000587805 */ /* 0x000fe2000001ff00 */
[----:B------:R0:W-:Y:S01]  /*17c0*/  STS.U16 [R8+0x5e00], R15 ;  /* 0x005e000f08007388 */ /* 0x0001e20000000400 */
[----:B------:R-:W-:Y:S01]  /*17d0*/  CS2R R90, SRZ ;  /* 0x00000000005a7805 */ /* 0x000fe2000001ff00 */
[----:B------:R-:W-:Y:S01]  /*17e0*/  CS2R R84, SRZ ;  /* 0x0000000000547805 */ /* 0x000fe2000001ff00 */
[----:B------:R-:W-:Y:S01]  /*17f0*/  CS2R R80, SRZ ;  /* 0x0000000000507805 */ /* 0x000fe2000001ff00 */
[C---:B------:R-:W-:Y:S01]  /*1800*/  IMAD.SHL.U32 R148, R0.reuse, 0x8, RZ ;  /* 0x0000000800947824 */ /* 0x040fe200078e00ff */
[----:B-1----:R-:W-:-:S02]  /*1810*/  LOP3.LUT R13, R0, 0xff, RZ, 0xc0, !PT ;  /* 0x000000ff000d7812 */ /* 0x002fc400078ec0ff */
[----:B0-----:R-:W-:Y:S01]  /*1820*/  SHF.L.U32 R15, R0, 0x1, RZ ;  /* 0x00000001000f7819 */ /* 0x001fe200000006ff */
[----:B------:R-:W-:Y:S05]  /*1830*/  @!P0 BRA `(.L_x_0) ;  /* 0x000023f000008947 */ /* 0x000fea0003800000 */
[----:B------:R-:W-:Y:S01]  /*1840*/  IMAD R11, R9, c[0x0][0x1a8], RZ ;  /* 0x00006a00090b7a24 */ /* 0x000fe200078e02ff */
[--C-:B------:R-:W-:Y:S01]  /*1850*/  SHF.R.U32.HI R16, RZ, 0x2, R0.reuse ;  /* 0x00000002ff107819 */ /* 0x100fe20000011600 */
[----:B------:R-:W-:Y:S01]  /*1860*/  IMAD R9, R2, c[0x0][0x1a0], RZ ;  /* 0x0000680002097a24 */ /* 0x000fe200078e02ff */
[----:B------:R-:W-:Y:S01]  /*1870*/  LOP3.LUT R21, R148, 0x30, RZ, 0xc0, !PT ;  /* 0x0000003094157812 */ /* 0x000fe200078ec0ff */
[C---:B------:R-:W-:Y:S01]  /*1880*/  IMAD.HI R12, R11.reuse, 0x2, RZ ;  /* 0x000000020b0c7827 */ /* 0x040fe200078e02ff */
[----:B------:R-:W-:Y:S01]  /*1890*/  SHF.L.U32 R17, R11, 0x1, RZ ;  /* 0x000000010b117819 */ /* 0x000fe200000006ff */
[----:B------:R-:W-:Y:S01]  /*18a0*/  CS2R R140, SRZ ;  /* 0x00000000008c7805 */ /* 0x000fe2000001ff00 */
[----:B------:R-:W-:Y:S01]  /*18b0*/  LOP3.LUT R11, R0, 0x1f, RZ, 0xc0, !PT ;  /* 0x0000001f000b7812 */ /* 0x000fe200078ec0ff */
[----:B------:R-:W-:Y:S01]  /*18c0*/  IMAD.SHL.U32 R10, R9, 0x2, RZ ;  /* 0x00000002090a7824 */ /* 0x000fe200078e00ff */
[----:B------:R-:W-:Y:S01]  /*18d0*/  LOP3.LUT R19, R15, 0x10, RZ, 0xc0, !PT ;  /* 0x000000100f137812 */ /* 0x000fe200078ec0ff */
[----:B------:R-:W-:Y:S01]  /*18e0*/  IMAD.HI R9, R9, 0x2, RZ ;  /* 0x0000000209097827 */ /* 0x000fe200078e02ff */
[----:B------:R-:W-:Y:S01]  /*18f0*/  SHF.R.U32.HI R22, RZ, 0x5, R0 ;  /* 0x00000005ff167819 */ /* 0x000fe20000011600 */
[----:B------:R-:W-:Y:S01]  /*1900*/  CS2R R142, SRZ ;  /* 0x00000000008e7805 */ /* 0x000fe2000001ff00 */
[----:B------:R-:W-:Y:S01]  /*1910*/  IADD3 R210, P0, P1, R17, c[0x0][0x168], R10 ;  /* 0x00005a0011d27a10 */ /* 0x000fe2000791e00a */
[----:B------:R-:W-:Y:S01]  /*1920*/  IMAD R10, R4, c[0x0][0x1a4], RZ ;  /* 0x00006900040a7a24 */ /* 0x000fe200078e02ff */
[----:B------:R-:W-:Y:S01]  /*1930*/  MOV R31, c[0x0][0x1b8] ;  /* 0x00006e00001f7a02 */ /* 0x000fe20000000f00 */
[----:B------:R-:W-:Y:S01]  /*1940*/  IMAD.MOV.U32 R29, RZ, RZ, c[0x0][0x1a4] ;  /* 0x00006900ff1d7624 */ /* 0x000fe200078e00ff */
[----:B------:R-:W-:Y:S01]  /*1950*/  IADD3.X R27, R12, c[0x0][0x16c], R9, P0, P1 ;  /* 0x00005b000c1b7a10 */ /* 0x000fe200007e2409 */
[----:B------:R-:W-:Y:S01]  /*1960*/  IMAD R9, R2, c[0x0][0x1b0], RZ ;  /* 0x00006c0002097a24 */ /* 0x000fe200078e02ff */
[----:B------:R-:W-:Y:S01]  /*1970*/  LOP3.LUT R12, R0, 0x7, RZ, 0xc0, !PT ;  /* 0x00000007000c7812 */ /* 0x000fe200078ec0ff */
[----:B------:R-:W-:Y:S01]  /*1980*/  IMAD.SHL.U32 R149, R13, 0x2, RZ ;  /* 0x000000020d957824 */ /* 0x000fe200078e00ff */
[----:B------:R-:W-:Y:S01]  /*1990*/  CS2R R132, SRZ ;  /* 0x0000000000847805 */ /* 0x000fe2000001ff00 */
[C---:B------:R-:W-:Y:S01]  /*19a0*/  IMAD.SHL.U32 R17, R9.reuse, 0x2, RZ ;  /* 0x0000000209117824 */ /* 0x040fe200078e00ff */
[----:B------:R-:W-:Y:S01]  /*19b0*/  LEA R26, R12, R21, 0x6 ;  /* 0x000000150c1a7211 */ /* 0x000fe200078e30ff */
[----:B------:R-:W-:Y:S01]  /*19c0*/  IMAD.HI R18, R9, 0x2, RZ ;  /* 0x0000000209127827 */ /* 0x000fe200078e02ff */
[----:B------:R-:W-:Y:S01]  /*19d0*/  LOP3.LUT R149, R149, 0x30, R16, 0x78, !PT ;  /* 0x0000003095957812 */ /* 0x000fe200078e7810 */
[----:B------:R-:W-:Y:S01]  /*19e0*/  CS2R R134, SRZ ;  /* 0x0000000000867805 */ /* 0x000fe2000001ff00 */
[----:B------:R-:W-:Y:S01]  /*19f0*/  SHF.L.U32 R16, R0, 0x7, RZ ;  /* 0x0000000700107819 */ /* 0x000fe200000006ff */
[----:B------:R-:W-:Y:S01]  /*1a00*/  IMAD R9, R11, c[0x0][0x1b4], RZ ;  /* 0x00006d000b097a24 */ /* 0x000fe200078e02ff */
[----:B------:R-:W-:Y:S01]  /*1a10*/  LOP3.LUT R21, R19, 0xe0, R0, 0xf8, !PT ;  /* 0x000000e013157812 */ /* 0x000fe200078ef800 */
[C---:B------:R-:W-:Y:S01]  /*1a20*/  IMAD R11, R29.reuse, 0x2, R10 ;  /* 0x000000021d0b7824 */ /* 0x040fe200078e020a */
[----:B------:R-:W-:Y:S01]  /*1a30*/  LOP3.LUT R150, R16, 0x800, RZ, 0xc0, !PT ;  /* 0x0000080010967812 */ /* 0x000fe200078ec0ff */
[----:B------:R-:W-:Y:S01]  /*1a40*/  IMAD R152, R12, 0x110, RZ ;  /* 0x000001100c987824 */ /* 0x000fe200078e02ff */
[----:B------:R-:W-:Y:S01]  /*1a50*/  CS2R R128, SRZ ;  /* 0x0000000000807805 */ /* 0x000fe2000001ff00 */
[----:B------:R-:W-:Y:S01]  /*1a60*/  IMAD R12, R29, 0x2, R11 ;  /* 0x000000021d0c7824 */ /* 0x000fe200078e020b */
[----:B------:R-:W-:Y:S01]  /*1a70*/  CS2R R130, SRZ ;  /* 0x0000000000827805 */ /* 0x000fe2000001ff00 */
[C---:B------:R-:W-:Y:S01]  /*1a80*/  IMAD.SHL.U32 R20, R9.reuse, 0x2, RZ ;  /* 0x0000000209147824 */ /* 0x040fe200078e00ff */
[----:B------:R-:W-:Y:S01]  /*1a90*/  LOP3.LUT R21, R152, R21, RZ, 0x3c, !PT ;  /* 0x0000001598157212 */ /* 0x000fe200078e3cff */
[----:B------:R-:W-:Y:S01]  /*1aa0*/  IMAD.HI R19, R9, 0x2, RZ ;  /* 0x0000000209137827 */ /* 0x000fe200078e02ff */
[C---:B------:R-:W-:Y:S01]  /*1ab0*/  LEA R16, R29.reuse, R12, 0x1 ;  /* 0x0000000c1d107211 */ /* 0x040fe200078e08ff */
[----:B------:R-:W-:Y:S01]  /*1ac0*/  CS2R R124, SRZ ;  /* 0x00000000007c7805 */ /* 0x000fe2000001ff00 */
[----:B------:R-:W-:Y:S01]  /*1ad0*/  IADD3 R176, P0, P1, R20, c[0x0][0x170], R17 ;  /* 0x00005c0014b07a10 */ /* 0x000fe2000791e011 */
[----:B------:R-:W-:Y:S01]  /*1ae0*/  IMAD.IADD R150, R150, 0x1, R21 ;  /* 0x0000000196967824 */ /* 0x000fe200078e0215 */
[----:B------:R-:W-:Y:S01]  /*1af0*/  SGXT.U32 R9, R22, 0x3 ;  /* 0x000000031609781a */ /* 0x000fe20000000000 */
[----:B------:R-:W-:Y:S01]  /*1b00*/  IMAD R17, R29, 0x2, R16 ;  /* 0x000000021d117824 */ /* 0x000fe200078e0210 */
[----:B------:R-:W-:Y:S01]  /*1b10*/  IADD3.X R25, R19, c[0x0][0x174], R18, P0, P1 ;  /* 0x00005d0013197a10 */ /* 0x000fe200007e2412 */
[----:B------:R-:W-:Y:S01]  /*1b20*/  IMAD.MOV.U32 R151, RZ, RZ, RZ ;  /* 0x000000ffff977224 */ /* 0x000fe200078e00ff */
[CC--:B------:R-:W-:Y:S01]  /*1b30*/  LEA R240, P0, R10.reuse, R210.reuse, 0x1 ;  /* 0x000000d20af07211 */ /* 0x0c0fe200078008ff */
[----:B------:R-:W-:Y:S01]  /*1b40*/  IMAD R19, R9, c[0x0][0x1b8], RZ ;  /* 0x00006e0009137a24 */ /* 0x000fe200078e02ff */
[-C--:B------:R-:W-:Y:S01]  /*1b50*/  LEA R238, P1, R11, R210.reuse, 0x1 ;  /* 0x000000d20bee7211 */ /* 0x080fe200078208ff */
[----:B------:R-:W-:Y:S01]  /*1b60*/  IMAD R9, R29, 0x2, R17 ;  /* 0x000000021d097824 */ /* 0x000fe200078e0211 */
[-C--:B------:R-:W-:Y:S01]  /*1b70*/  LEA.HI.X.SX32 R241, R10, R27.reuse, 0x1, P0 ;  /* 0x0000001b0af17211 */ /* 0x080fe200000f0eff */
[----:B------:R-:W-:Y:S01]  /*1b80*/  IMAD.MOV.U32 R154, RZ, RZ, 0x3f800000 ;  /* 0x3f800000ff9a7424 */ /* 0x000fe200078e00ff */
[-C--:B------:R-:W-:Y:S01]  /*1b90*/  LEA.HI.X.SX32 R239, R11, R27.reuse, 0x1, P1 ;  /* 0x0000001b0bef7211 */ /* 0x080fe200008f0eff */
[C---:B------:R-:W-:Y:S01]  /*1ba0*/  IMAD R18, R29.reuse, 0x2, R9 ;  /* 0x000000021d127824 */ /* 0x040fe200078e0209 */
[-C--:B------:R-:W-:Y:S01]  /*1bb0*/  LEA R236, P2, R12, R210.reuse, 0x1 ;  /* 0x000000d20cec7211 */ /* 0x080fe200078408ff */
[----:B------:R-:W-:Y:S01]  /*1bc0*/  CS2R R126, SRZ ;  /* 0x00000000007e7805 */ /* 0x000fe2000001ff00 */
[----:B------:R-:W-:Y:S01]  /*1bd0*/  LEA R234, P0, R16, R210, 0x1 ;  /* 0x000000d210ea7211 */ /* 0x000fe200078008ff */
[C---:B------:R-:W-:Y:S01]  /*1be0*/  IMAD R10, R29.reuse, 0x2, R18 ;  /* 0x000000021d0a7824 */ /* 0x040fe200078e0212 */
[-C--:B------:R-:W-:Y:S01]  /*1bf0*/  LEA.HI.X.SX32 R237, R12, R27.reuse, 0x1, P2 ;  /* 0x0000001b0ced7211 */ /* 0x080fe200010f0eff */
[----:B------:R-:W-:Y:S01]  /*1c00*/  CS2R R120, SRZ ;  /* 0x0000000000787805 */ /* 0x000fe2000001ff00 */
[-C--:B------:R-:W-:Y:S01]  /*1c10*/  LEA.HI.X.SX32 R235, R16, R27.reuse, 0x1, P0 ;  /* 0x0000001b10eb7211 */ /* 0x080fe200000f0eff */
[----:B------:R-:W-:Y:S01]  /*1c20*/  CS2R R122, SRZ ;  /* 0x00000000007a7805 */ /* 0x000fe2000001ff00 */
[----:B------:R-:W-:Y:S01]  /*1c30*/  LEA R11, R29, R10, 0x1 ;  /* 0x0000000a1d0b7211 */ /* 0x000fe200078e08ff */
[----:B------:R-:W-:Y:S01]  /*1c40*/  CS2R R116, SRZ ;  /* 0x0000000000747805 */ /* 0x000fe2000001ff00 */
[-C--:B------:R-:W-:Y:S01]  /*1c50*/  LEA R230, P0, R9, R210.reuse, 0x1 ;  /* 0x000000d209e67211 */ /* 0x080fe200078008ff */
[----:B------:R-:W-:Y:S01]  /*1c60*/  CS2R R118, SRZ ;  /* 0x0000000000767805 */ /* 0x000fe2000001ff00 */
[-C--:B------:R-:W-:Y:S01]  /*1c70*/  LEA R232, P1, R17, R210.reuse, 0x1 ;  /* 0x000000d211e87211 */ /* 0x080fe200078208ff */
[----:B------:R-:W-:Y:S01]  /*1c80*/  IMAD R12, R29, 0x2, R11 ;  /* 0x000000021d0c7824 */ /* 0x000fe200078e020b */
[----:B------:R-:W-:Y:S01]  /*1c90*/  LEA.HI.X.SX32 R231, R9, R27, 0x1, P0 ;  /* 0x0000001b09e77211 */ /* 0x000fe200000f0eff */
[----:B------:R-:W-:Y:S01]  /*1ca0*/  CS2R R112, SRZ ;  /* 0x0000000000707805 */ /* 0x000fe2000001ff00 */
[----:B------:R-:W-:Y:S01]  /*1cb0*/  LEA R20, R31, R19, 0x3 ;  /* 0x000000131f147211 */ /* 0x000fe200078e18ff */
[----:B------:R-:W-:Y:S01]  /*1cc0*/  IMAD R16, R29, 0x2, R12 ;  /* 0x000000021d107824 */ /* 0x000fe200078e020c */
[-C--:B------:R-:W-:Y:S01]  /*1cd0*/  LEA.HI.X.SX32 R233, R17, R27.reuse, 0x1, P1 ;  /* 0x0000001b11e97211 */ /* 0x080fe200008f0eff */
[----:B------:R-:W-:Y:S01]  /*1ce0*/  CS2R R114, SRZ ;  /* 0x0000000000727805 */ /* 0x000fe2000001ff00 */
[----:B------:R-:W-:Y:S01]  /*1cf0*/  LEA R228, P1, R18, R210, 0x1 ;  /* 0x000000d212e47211 */ /* 0x000fe200078208ff */
[----:B------:R-:W-:Y:S01]  /*1d00*/  IMAD R21, R31, 0x8, R20 ;  /* 0x000000081f157824 */ /* 0x000fe200078e0214 */
[----:B------:R-:W-:Y:S01]  /*1d10*/  LEA R9, R29, R16, 0x1 ;  /* 0x000000101d097211 */ /* 0x000fe200078e08ff */
[----:B------:R-:W-:Y:S01]  /*1d20*/  CS2R R108, SRZ ;  /* 0x00000000006c7805 */ /* 0x000fe2000001ff00 */
[-C--:B------:R-:W-:Y:S01]  /*1d30*/  LEA R226, P0, R10, R210.reuse, 0x1 ;  /* 0x000000d20ae27211 */ /* 0x080fe200078008ff */
[----:B------:R-:W-:Y:S01]  /*1d40*/  IMAD R22, R31, 0x8, R21 ;  /* 0x000000081f167824 */ /* 0x000fe200078e0215 */
[-C--:B------:R-:W-:Y:S01]  /*1d50*/  LEA.HI.X.SX32 R229, R18, R27.reuse, 0x1, P1 ;  /* 0x0000001b12e57211 */ /* 0x080fe200008f0eff */
[----:B------:R-:W-:Y:S01]  /*1d60*/  IMAD R17, R29, 0x2, R9 ;  /* 0x000000021d117824 */ /* 0x000fe200078e0209 */
[----:B------:R-:W-:Y:S01]  /*1d70*/  LEA.HI.X.SX32 R227, R10, R27, 0x1, P0 ;  /* 0x0000001b0ae37211 */ /* 0x000fe200000f0eff */
[----:B------:R-:W-:Y:S01]  /*1d80*/  CS2R R110, SRZ ;  /* 0x00000000006e7805 */ /* 0x000fe2000001ff00 */
[-C--:B------:R-:W-:Y:S01]  /*1d90*/  LEA R224, P1, R11, R210.reuse, 0x1 ;  /* 0x000000d20be07211 */ /* 0x080fe200078208ff */
[----:B------:R-:W-:Y:S01]  /*1da0*/  CS2R R104, SRZ ;  /* 0x0000000000687805 */ /* 0x000fe2000001ff00 */
[----:B------:R-:W-:Y:S01]  /*1db0*/  LEA R10, R29, R17, 0x1 ;  /* 0x000000111d0a7211 */ /* 0x000fe200078e08ff */
[----:B------:R-:W-:Y:S01]  /*1dc0*/  CS2R R106, SRZ ;  /* 0x00000000006a7805 */ /* 0x000fe2000001ff00 */
[-C--:B------:R-:W-:Y:S01]  /*1dd0*/  LEA.HI.X.SX32 R225, R11, R27.reuse, 0x1, P1 ;  /* 0x0000001b0be17211 */ /* 0x080fe200008f0eff */
[----:B------:R-:W-:Y:S01]  /*1de0*/  CS2R R100, SRZ ;  /* 0x0000000000647805 */ /* 0x000fe2000001ff00 */
[----:B------:R-:W-:Y:S01]  /*1df0*/  LEA R218, P2, R9, R210, 0x1 ;  /* 0x000000d209da7211 */ /* 0x000fe200078408ff */
[----:B------:R-:W-:Y:S01]  /*1e00*/  IMAD R11, R29, 0x2, R10 ;  /* 0x000000021d0b7824 */ /* 0x000fe200078e020a */
[C---:B------:R-:W-:Y:S01]  /*1e10*/  LEA R23, R31.reuse, R22, 0x3 ;  /* 0x000000161f177211 */ /* 0x040fe200078e18ff */
[----:B------:R-:W-:Y:S01]  /*1e20*/  CS2R R102, SRZ ;  /* 0x0000000000667805 */ /* 0x000fe2000001ff00 */
[-C--:B------:R-:W-:Y:S01]  /*1e30*/  LEA R222, P0, R12, R210.reuse, 0x1 ;  /* 0x000000d20cde7211 */ /* 0x080fe200078008ff */
[----:B------:R-:W-:Y:S01]  /*1e40*/  CS2R R96, SRZ ;  /* 0x0000000000607805 */ /* 0x000fe2000001ff00 */
[-C--:B------:R-:W-:Y:S01]  /*1e50*/  LEA R220, P1, R16, R210.reuse, 0x1 ;  /* 0x000000d210dc7211 */ /* 0x080fe200078208ff */
[----:B------:R-:W-:Y:S01]  /*1e60*/  IMAD R24, R31, 0x8, R23 ;  /* 0x000000081f187824 */ /* 0x000fe200078e0217 */
[-C--:B------:R-:W-:Y:S01]  /*1e70*/  LEA.HI.X.SX32 R219, R9, R27.reuse, 0x1, P2 ;  /* 0x0000001b09db7211 */ /* 0x080fe200010f0eff */
[----:B------:R-:W-:Y:S01]  /*1e80*/  IMAD R9, R29, 0x2, R11 ;  /* 0x000000021d097824 */ /* 0x000fe200078e020b */
[-C--:B------:R-:W-:Y:S01]  /*1e90*/  LEA.HI.X.SX32 R223, R12, R27.reuse, 0x1, P0 ;  /* 0x0000001b0cdf7211 */ /* 0x080fe200000f0eff */
[----:B------:R-:W-:Y:S01]  /*1ea0*/  IMAD R18, R31, 0x8, R24 ;  /* 0x000000081f127824 */ /* 0x000fe200078e0218 */
[-C--:B------:R-:W-:Y:S01]  /*1eb0*/  LEA.HI.X.SX32 R221, R16, R27.reuse, 0x1, P1 ;  /* 0x0000001b10dd7211 */ /* 0x080fe200008f0eff */
[----:B------:R-:W-:Y:S01]  /*1ec0*/  CS2R R98, SRZ ;  /* 0x0000000000627805 */ /* 0x000fe2000001ff00 */
[-C--:B------:R-:W-:Y:S01]  /*1ed0*/  LEA R216, P0, R17, R210.reuse, 0x1 ;  /* 0x000000d211d87211 */ /* 0x080fe200078008ff */
[----:B------:R-:W-:Y:S01]  /*1ee0*/  CS2R R92, SRZ ;  /* 0x00000000005c7805 */ /* 0x000fe2000001ff00 */
[CC--:B------:R-:W-:Y:S01]  /*1ef0*/  LEA R214, P1, R10.reuse, R210.reuse, 0x1 ;  /* 0x000000d20ad67211 */ /* 0x0c0fe200078208ff */
[----:B------:R-:W-:Y:S01]  /*1f00*/  CS2R R94, SRZ ;  /* 0x00000000005e7805 */ /* 0x000fe2000001ff00 */
[-C--:B------:R-:W-:Y:S01]  /*1f10*/  LEA R212, P2, R11, R210.reuse, 0x1 ;  /* 0x000000d20bd47211 */ /* 0x080fe200078408ff */
[----:B------:R-:W-:Y:S01]  /*1f20*/  CS2R R88, SRZ ;  /* 0x0000000000587805 */ /* 0x000fe2000001ff00 */
[C---:B------:R-:W-:Y:S01]  /*1f30*/  LEA R210, P3, R9.reuse, R210, 0x1 ;  /* 0x000000d209d27211 */ /* 0x040fe200078608ff */
[----:B------:R-:W-:Y:S01]  /*1f40*/  CS2R R90, SRZ ;  /* 0x00000000005a7805 */ /* 0x000fe2000001ff00 */
[-C--:B------:R-:W-:Y:S01]  /*1f50*/  LEA.HI.X.SX32 R215, R10, R27.reuse, 0x1, P1 ;  /* 0x0000001b0ad77211 */ /* 0x080fe200008f0eff */
[----:B------:R-:W-:Y:S01]  /*1f60*/  CS2R R84, SRZ ;  /* 0x0000000000547805 */ /* 0x000fe2000001ff00 */
[-C--:B------:R-:W-:Y:S01]  /*1f70*/  LEA.HI.X.SX32 R211, R9, R27.reuse, 0x1, P3 ;  /* 0x0000001b09d37211 */ /* 0x080fe200018f0eff */
[----:B------:R-:W-:Y:S01]  /*1f80*/  CS2R R86, SRZ ;  /* 0x0000000000567805 */ /* 0x000fe2000001ff00 */
[----:B------:R-:W-:Y:S01]  /*1f90*/  LEA R9, R31, R18, 0x3 ;  /* 0x000000121f097211 */ /* 0x000fe200078e18ff */
[----:B------:R-:W-:Y:S01]  /*1fa0*/  CS2R R80, SRZ ;  /* 0x0000000000507805 */ /* 0x000fe2000001ff00 */
[-C--:B------:R-:W-:Y:S01]  /*1fb0*/  LEA.HI.X.SX32 R213, R11, R27.reuse, 0x1, P2 ;  /* 0x0000001b0bd57211 */ /* 0x080fe200010f0eff */
[----:B------:R-:W-:Y:S01]  /*1fc0*/  CS2R R82, SRZ ;  /* 0x0000000000527805 */ /* 0x000fe2000001ff00 */
[CC--:B------:R-:W-:Y:S01]  /*1fd0*/  LEA R206, P1, R20.reuse, R176.reuse, 0x1 ;  /* 0x000000b014ce7211 */ /* 0x0c0fe200078208ff */
[----:B------:R-:W-:Y:S01]  /*1fe0*/  IMAD R10, R31, 0x8, R9 ;  /* 0x000000081f0a7824 */ /* 0x000fe200078e0209 */
[----:B------:R-:W-:Y:S01]  /*1ff0*/  LEA.HI.X.SX32 R217, R17, R27, 0x1, P0 ;  /* 0x0000001b11d97211 */ /* 0x000fe200000f0eff */
[----:B------:R-:W-:Y:S01]  /*2000*/  CS2R R136, SRZ ;  /* 0x0000000000887805 */ /* 0x000fe2000001ff00 */
[-C--:B------:R-:W-:Y:S01]  /*2010*/  LEA R208, P0, R19, R176.reuse, 0x1 ;  /* 0x000000b013d07211 */ /* 0x080fe200078008ff */
[----:B------:R-:W-:Y:S01]  /*2020*/  IMAD R11, R31, 0x8, R10 ;  /* 0x000000081f0b7824 */ /* 0x000fe200078e020a */
[----:B------:R-:W-:Y:S01]  /*2030*/  LEA.HI.X.SX32 R207, R20, R25, 0x1, P1 ;  /* 0x0000001914cf7211 */ /* 0x000fe200008f0eff */
[----:B------:R-:W-:Y:S01]  /*2040*/  CS2R R138, SRZ ;  /* 0x00000000008a7805 */ /* 0x000fe2000001ff00 */
[----:B------:R-:W-:-:S02]  /*2050*/  LEA R204, P2, R21, R176, 0x1 ;  /* 0x000000b015cc7211 */ /* 0x000fc400078408ff */
[----:B------:R-:W-:Y:S02]  /*2060*/  LEA R12, R31, R11, 0x3 ;  /* 0x0000000b1f0c7211 */ /* 0x000fe400078e18ff */
[-C--:B------:R-:W-:Y:S02]  /*2070*/  LEA R200, P1, R23, R176.reuse, 0x1 ;  /* 0x000000b017c87211 */ /* 0x080fe400078208ff */
[-C--:B------:R-:W-:Y:S01]  /*2080*/  LEA.HI.X.SX32 R209, R19, R25.reuse, 0x1, P0 ;  /* 0x0000001913d17211 */ /* 0x080fe200000f0eff */
[----:B------:R-:W-:Y:S01]  /*2090*/  IMAD R16, R31, 0x8, R12 ;  /* 0x000000081f107824 */ /* 0x000fe200078e020c */
[-C--:B------:R-:W-:Y:S02]  /*20a0*/  LEA.HI.X.SX32 R205, R21, R25.reuse, 0x1, P2 ;  /* 0x0000001915cd7211 */ /* 0x080fe400010f0eff */
[----:B------:R-:W-:Y:S01]  /*20b0*/  LEA R202, P0, R22, R176, 0x1 ;  /* 0x000000b016ca7211 */ /* 0x000fe200078008ff */
[----:B------:R-:W-:Y:S01]  /*20c0*/  IMAD R17, R31, 0x8, R16 ;  /* 0x000000081f117824 */ /* 0x000fe200078e0210 */
[----:B------:R-:W-:-:S02]  /*20d0*/  LEA.HI.X.SX32 R201, R23, R25, 0x1, P1 ;  /* 0x0000001917c97211 */ /* 0x000fc400008f0eff */
[-C--:B------:R-:W-:Y:S02]  /*20e0*/  LEA R198, P2, R24, R176.reuse, 0x1 ;  /* 0x000000b018c67211 */ /* 0x080fe400078408ff */
[CC--:B------:R-:W-:Y:S02]  /*20f0*/  LEA R194, P1, R9.reuse, R176.reuse, 0x1 ;  /* 0x000000b009c27211 */ /* 0x0c0fe400078208ff */
[-C--:B------:R-:W-:Y:S02]  /*2100*/  LEA.HI.X.SX32 R203, R22, R25.reuse, 0x1, P0 ;  /* 0x0000001916cb7211 */ /* 0x080fe400000f0eff */
[-C--:B------:R-:W-:Y:S02]  /*2110*/  LEA.HI.X.SX32 R199, R24, R25.reuse, 0x1, P2 ;  /* 0x0000001918c77211 */ /* 0x080fe400010f0eff */
[----:B------:R-:W-:Y:S02]  /*2120*/  LEA R196, P0, R18, R176, 0x1 ;  /* 0x000000b012c47211 */ /* 0x000fe400078008ff */
[----:B------:R-:W-:-:S02]  /*2130*/  LEA.HI.X.SX32 R195, R9, R25, 0x1, P1 ;  /* 0x0000001909c37211 */ /* 0x000fc400008f0eff */
[-C--:B------:R-:W-:Y:S02]  /*2140*/  LEA R192, P2, R10, R176.reuse, 0x1 ;  /* 0x000000b00ac07211 */ /* 0x080fe400078408ff */
[C---:B------:R-:W-:Y:S02]  /*2150*/  LEA R9, R31.reuse, R17, 0x3 ;  /* 0x000000111f097211 */ /* 0x040fe400078e18ff */
[-C--:B------:R-:W-:Y:S02]  /*2160*/  LEA.HI.X.SX32 R197, R18, R25.reuse, 0x1, P0 ;  /* 0x0000001912c57211 */ /* 0x080fe400000f0eff */
[----:B------:R-:W-:Y:S01]  /*2170*/  LEA.HI.X.SX32 R193, R10, R25, 0x1, P2 ;  /* 0x000000190ac17211 */ /* 0x000fe200010f0eff */
[----:B------:R-:W-:Y:S01]  /*2180*/  IMAD R10, R31, 0x8, R9 ;  /* 0x000000081f0a7824 */ /* 0x000fe200078e0209 */
[-C--:B------:R-:W-:Y:S02]  /*2190*/  LEA R190, P0, R11, R176.reuse, 0x1 ;  /* 0x000000b00bbe7211 */ /* 0x080fe400078008ff */
[----:B------:R-:W-:-:S02]  /*21a0*/  LEA R188, P1, R12, R176, 0x1 ;  /* 0x000000b00cbc7211 */ /* 0x000fc400078208ff */
[-C--:B------:R-:W-:Y:S02]  /*21b0*/  LEA R186, P2, R16, R176.reuse, 0x1 ;  /* 0x000000b010ba7211 */ /* 0x080fe400078408ff */
[-C--:B------:R-:W-:Y:S01]  /*21c0*/  LEA.HI.X.SX32 R191, R11, R25.reuse, 0x1, P0 ;  /* 0x000000190bbf7211 */ /* 0x080fe200000f0eff */
[----:B------:R-:W-:Y:S01]  /*21d0*/  IMAD R11, R31, 0x8, R10 ;  /* 0x000000081f0b7824 */ /* 0x000fe200078e020a */
[-C--:B------:R-:W-:Y:S02]  /*21e0*/  LEA.HI.X.SX32 R189, R12, R25.reuse, 0x1, P1 ;  /* 0x000000190cbd7211 */ /* 0x080fe400008f0eff */
[----:B------:R-:W-:Y:S01]  /*21f0*/  LEA.HI.X.SX32 R187, R16, R25, 0x1, P2 ;  /* 0x0000001910bb7211 */ /* 0x000fe200010f0eff */
[----:B------:R-:W-:Y:S01]  /*2200*/  IMAD.MOV.U32 R16, RZ, RZ, -0x800000 ;  /* 0xff800000ff107424 */ /* 0x000fe200078e00ff */
[-C--:B------:R-:W-:Y:S02]  /*2210*/  LEA R182, P0, R17, R176.reuse, 0x1 ;  /* 0x000000b011b67211 */ /* 0x080fe400078008ff */
[----:B------:R-:W-:-:S02]  /*2220*/  LEA R180, P1, R9, R176, 0x1 ;  /* 0x000000b009b47211 */ /* 0x000fc400078208ff */
[-C--:B------:R-:W-:Y:S02]  /*2230*/  LEA R178, P2, R10, R176.reuse, 0x1 ;  /* 0x000000b00ab27211 */ /* 0x080fe400078408ff */
[----:B------:R-:W-:Y:S02]  /*2240*/  LEA R176, P3, R11, R176, 0x1 ;  /* 0x000000b00bb07211 */ /* 0x000fe400078608ff */
[----:B------:R-:W-:Y:S02]  /*2250*/  LOP3.LUT R152, R152, 0x30, R15, 0x78, !PT ;  /* 0x0000003098987812 */ /* 0x000fe400078e780f */
[-C--:B------:R-:W-:Y:S01]  /*2260*/  LEA.HI.X.SX32 R183, R17, R25.reuse, 0x1, P0 ;  /* 0x0000001911b77211 */ /* 0x080fe200000f0eff */
[----:B------:R-:W-:Y:S01]  /*2270*/  IMAD.MOV.U32 R17, RZ, RZ, -0x800000 ;  /* 0xff800000ff117424 */ /* 0x000fe200078e00ff */
[-C--:B------:R-:W-:Y:S02]  /*2280*/  LEA.HI.X.SX32 R181, R9, R25.reuse, 0x1, P1 ;  /* 0x0000001909b57211 */ /* 0x080fe400008f0eff */
[----:B------:R-:W-:-:S02]  /*2290*/  LEA.HI.X.SX32 R179, R10, R25, 0x1, P2 ;  /* 0x000000190ab37211 */ /* 0x000fc400010f0eff */
[----:B------:R-:W-:Y:S02]  /*22a0*/  LEA.HI.X.SX32 R177, R11, R25, 0x1, P3 ;  /* 0x000000190bb17211 */ /* 0x000fe400018f0eff */
[----:B------:R-:W-:Y:S02]  /*22b0*/  MOV R12, 0x3f800000 ;  /* 0x3f800000000c7802 */ /* 0x000fe40000000f00 */
[----:B------:R-:W-:Y:S02]  /*22c0*/  MOV R9, RZ ;  /* 0x000000ff00097202 */ /* 0x000fe40000000f00 */
[----:B------:R-:W-:Y:S02]  /*22d0*/  MOV R11, RZ ;  /* 0x000000ff000b7202 */ /* 0x000fe40000000f00 */
[----:B------:R-:W-:Y:S02]  /*22e0*/  LOP3.LUT R153, R26, 0x30, R15, 0x78, !PT ;  /* 0x000000301a997812 */ /* 0x000fe400078e780f */
[----:B------:R-:W-:-:S02]  /*22f0*/  LOP3.LUT R10, R152, 0x40, RZ, 0x3c, !PT ;  /* 0x00000040980a7812 */ /* 0x000fc400078e3cff */
.L_x_1:
[----:B------:R-:W-:-:S04]  /*2300*/  IMAD.WIDE R24, R151, 0x2, R232 ;  /* 0x0000000297187825 */ /* 0x000fc800078e02e8 */
[C---:B------:R-:W-:Y:S01]  /*2310*/  IMAD.WIDE R18, R151.reuse, 0x2, R240 ;  /* 0x0000000297127825 */ /* 0x040fe200078e02f0 */
[----:B------:R0:W2:Y:S03]  /*2320*/  LDG.E.U16 R42, [R24.64] ;  /* 0x00000004182a7981 */ /* 0x0000a6000c1e1500 */
[C---:B------:R-:W-:Y:S01]  /*2330*/  IMAD.WIDE R20, R151.reuse, 0x2, R238 ;  /* 0x0000000297147825 */ /* 0x040fe200078e02ee */
[----:B------:R1:W3:Y:S03]  /*2340*/  LDG.E.U16 R40, [R18.64] ;  /* 0x0000000412287981 */ /* 0x0002e6000c1e1500 */
[C---:B------:R-:W-:Y:S01]  /*2350*/  IMAD.WIDE R22, R151.reuse, 0x2, R236 ;  /* 0x0000000297167825 */ /* 0x040fe200078e02ec */
[----:B------:R4:W5:Y:S03]  /*2360*/  LDG.E.U16 R41, [R20.64] ;  /* 0x0000000414297981 */ /* 0x000966000c1e1500 */
[C---:B------:R-:W-:Y:S01]  /*2370*/  IMAD.WIDE R26, R151.reuse, 0x2, R230 ;  /* 0x00000002971a7825 */ /* 0x040fe200078e02e6 */
[----:B------:R0:W5:Y:S03]  /*2380*/  LDG.E.U16 R44, [R22.64] ;  /* 0x00000004162c7981 */ /* 0x000166000c1e1500 */
[C---:B------:R-:W-:Y:S01]  /*2390*/  IMAD.WIDE R30, R151.reuse, 0x2, R224 ;  /* 0x00000002971e7825 */ /* 0x040fe200078e02e0 */
[----:B------:R0:W5:Y:S03]  /*23a0*/  LDG.E.U16 R43, [R26.64] ;  /* 0x000000041a2b7981 */ /* 0x000166000c1e1500 */
[----:B------:R-:W-:-:S02]  /*23b0*/  IMAD.WIDE R36, R151, 0x2, R216 ;  /* 0x0000000297247825 */ /* 0x000fc400078e02d8 */
[----:B------:R0:W5:Y:S02]  /*23c0*/  LDG.E.U16 R30, [R30.64] ;  /* 0x000000041e1e7981 */ /* 0x000164000c1e1500 */
[C---:B------:R-:W-:Y:S02]  /*23d0*/  IMAD.WIDE R32, R151.reuse, 0x2, R222 ;  /* 0x0000000297207825 */ /* 0x040fe400078e02de */
[----:B------:R-:W5:Y:S02]  /*23e0*/  LDG.E.U16 R36, [R36.64] ;  /* 0x0000000424247981 */ /* 0x000f64000c1e1500 */
[C---:B------:R-:W-:Y:S02]  /*23f0*/  IMAD.WIDE R38, R151.reuse, 0x2, R214 ;  /* 0x0000000297267825 */ /* 0x040fe400078e02d6 */
[----:B------:R-:W5:Y:S02]  /*2400*/  LDG.E.U16 R33, [R32.64] ;  /* 0x0000000420217981 */ /* 0x000f64000c1e1500 */
[----:B------:R-:W-:-:S02]  /*2410*/  IMAD.WIDE R28, R151, 0x2, R228 ;  /* 0x00000002971c7825 */ /* 0x000fc400078e02e4 */
[----:B------:R-:W5:Y:S02]  /*2420*/  LDG.E.U16 R39, [R38.64] ;  /* 0x0000000426277981 */ /* 0x000f64000c1e1500 */
[C---:B------:R-:W-:Y:S02]  /*2430*/  IMAD.WIDE R34, R151.reuse, 0x2, R220 ;  /* 0x0000000297227825 */ /* 0x040fe400078e02dc */
[----:B------:R4:W5:Y:S02]  /*2440*/  LDG.E.U16 R28, [R28.64] ;  /* 0x000000041c1c7981 */ /* 0x000964000c1e1500 */
[C---:B0-----:R-:W-:Y:S02]  /*2450*/  IMAD.WIDE R24, R151.reuse, 0x2, R212 ;  /* 0x0000000297187825 */ /* 0x041fe400078e02d4 */
[----:B------:R-:W5:Y:S02]  /*2460*/  LDG.E.U16 R34, [R34.64] ;  /* 0x0000000422227981 */ /* 0x000f64000c1e1500 */
[----:B-1----:R-:W-:-:S02]  /*2470*/  IMAD.WIDE R18, R151, 0x2, R234 ;  /* 0x0000000297127825 */ /* 0x002fc400078e02ea */
[----:B------:R-:W5:Y:S02]  /*2480*/  LDG.E.U16 R24, [R24.64] ;  /* 0x0000000418187981 */ /* 0x000f64000c1e1500 */
[C---:B----4-:R-:W-:Y:S02]  /*2490*/  IMAD.WIDE R20, R151.reuse, 0x2, R226 ;  /* 0x0000000297147825 */ /* 0x050fe400078e02e2 */
[----:B------:R-:W4:Y:S02]  /*24a0*/  LDG.E.U16 R19, [R18.64] ;  /* 0x0000000412137981 */ /* 0x000f24000c1e1500 */
[C---:B------:R-:W-:Y:S02]  /*24b0*/  IMAD.WIDE R22, R151.reuse, 0x2, R218 ;  /* 0x0000000297167825 */ /* 0x040fe400078e02da */
[----:B------:R-:W4:Y:S02]  /*24c0*/  LDG.E.U16 R21, [R20.64] ;  /* 0x0000000414157981 */ /* 0x000f24000c1e1500 */
[----:B------:R-:W-:-:S02]  /*24d0*/  IMAD.WIDE R26, R151, 0x2, R210 ;  /* 0x00000002971a7825 */ /* 0x000fc400078e02d2 */
[----:B------:R-:W4:Y:S04]  /*24e0*/  LDG.E.U16 R29, [R22.64] ;  /* 0x00000004161d7981 */ /* 0x000f28000c1e1500 */
[----:B------:R-:W4:Y:S04]  /*24f0*/  LDG.E.U16 R31, [R26.64] ;  /* 0x000000041a1f7981 */ /* 0x000f28000c1e1500 */
[----:B------:R-:W-:Y:S01]  /*2500*/  BAR.SYNC.DEFER_BLOCKING 0x0 ;  /* 0x0000000000007b1d */ /* 0x000fe20000010000 */
[----:B------:R-:W-:-:S04]  /*2510*/  IMAD.WIDE R164, R9, 0x2, R208 ;  /* 0x0000000209a47825 */ /* 0x000fc800078e02d0 */
[----:B------:R-:W-:-:S04]  /*2520*/  IMAD.WIDE R162, R9, 0x2, R206 ;  /* 0x0000000209a27825 */ /* 0x000fc800078e02ce */
[----:B------:R-:W-:-:S04]  /*2530*/  IMAD.WIDE R160, R9, 0x2, R186 ;  /* 0x0000000209a07825 */ /* 0x000fc800078e02ba */
[----:B------:R-:W-:-:S04]  /*2540*/  IMAD.WIDE R168, R9, 0x2, R182 ;  /* 0x0000000209a87825 */ /* 0x000fc800078e02b6 */
[----:B------:R-:W-:-:S04]  /*2550*/  IMAD.WIDE R166, R9, 0x2, R180 ;  /* 0x0000000209a67825 */ /* 0x000fc800078e02b4 */
[----:B------:R-:W-:-:S04]  /*2560*/  IMAD.WIDE R172, R9, 0x2, R178 ;  /* 0x0000000209ac7825 */ /* 0x000fc800078e02b2 */
[C---:B------:R-:W-:Y:S01]  /*2570*/  IMAD.WIDE R170, R9.reuse, 0x2, R176 ;  /* 0x0000000209aa7825 */ /* 0x040fe200078e02b0 */
[----:B--2---:R-:W-:Y:S04]  /*2580*/  STS.U16 [R5+0x8800], R42 ;  /* 0x0088002a05007388 */ /* 0x004fe80000000400 */
[----:B---3--:R-:W-:Y:S04]  /*2590*/  STS.U16 [R5+0x8000], R40 ;  /* 0x0080002805007388 */ /* 0x008fe80000000400 */
[----:B-----5:R-:W-:Y:S04]  /*25a0*/  STS.U16 [R5+0x9000], R30 ;  /* 0x0090001e05007388 */ /* 0x020fe80000000400 */
        /* <DEDUP_REMOVED lines=9> */
[----:B----4-:R0:W-:Y:S04]  /*2640*/  STS.U16 [R8+0x8600], R19 ;  /* 0x0086001308007388 */ /* 0x0101e80000000400 */
[----:B------:R-:W-:Y:S04]  /*2650*/  STS.U16 [R8+0x8e00], R21 ;  /* 0x008e001508007388 */ /* 0x000fe80000000400 */
[----:B------:R1:W-:Y:S04]  /*2660*/  STS.U16 [R8+0x9600], R29 ;  /* 0x0096001d08007388 */ /* 0x0003e80000000400 */
[----:B------:R2:W-:Y:S04]  /*2670*/  STS.U16 [R8+0x9e00], R31 ;  /* 0x009e001f08007388 */ /* 0x0005e80000000400 */
[----:B------:R-:W-:Y:S06]  /*2680*/  BAR.SYNC.DEFER_BLOCKING 0x0 ;  /* 0x0000000000007b1d */ /* 0x000fec0000010000 */
[----:B------:R-:W-:Y:S04]  /*2690*/  LDSM.16.MT88.4 R40, [R150] ;  /* 0x000000009628783b */ /* 0x000fe80000004200 */
[----:B------:R-:W3:Y:S04]  /*26a0*/  LDSM.16.M88.4 R36, [R152+0x8000] ;  /* 0x008000009824783b */ /* 0x000ee80000000200 */
[----:B------:R-:W4:Y:S04]  /*26b0*/  LDSM.16.M88.4 R156, [R152+0x8800] ;  /* 0x00880000989c783b */ /* 0x000f280000000200 */
[----:B------:R-:W4:Y:S04]  /*26c0*/  LDSM.16.M88.4 R48, [R152+0x9000] ;  /* 0x009000009830783b */ /* 0x000f280000000200 */
[----:B------:R-:W4:Y:S04]  /*26d0*/  LDSM.16.MT88.4 R76, [R150+0x1000] ;  /* 0x00100000964c783b */ /* 0x000f280000004200 */
[----:B------:R-:W4:Y:S01]  /*26e0*/  LDSM.16.M88.4 R68, [R152+0x9800] ;  /* 0x009800009844783b */ /* 0x000f220000000200 */
[----:B0-----:R-:W-:-:S03]  /*26f0*/  IMAD.WIDE R18, R9, 0x2, R204 ;  /* 0x0000000209127825 */ /* 0x001fc600078e02cc */
[----:B------:R-:W5:Y:S01]  /*2700*/  LDG.E.U16 R164, [R164.64] ;  /* 0x00000004a4a47981 */ /* 0x000f62000c1e1500 */
[----:B-1----:R-:W-:-:S03]  /*2710*/  IMAD.WIDE R28, R9, 0x2, R194 ;  /* 0x00000002091c7825 */ /* 0x002fc600078e02c2 */
[----:B------:R-:W5:Y:S01]  /*2720*/  LDG.E.U16 R162, [R162.64] ;  /* 0x00000004a2a27981 */ /* 0x000f62000c1e1500 */
[----:B--2---:R-:W-:-:S03]  /*2730*/  IMAD.WIDE R30, R9, 0x2, R192 ;  /* 0x00000002091e7825 */ /* 0x004fc600078e02c0 */
[----:B------:R0:W2:Y:S04]  /*2740*/  LDG.E.U16 R18, [R18.64] ;  /* 0x0000000412127981 */ /* 0x0000a8000c1e1500 */
[----:B------:R-:W2:Y:S04]  /*2750*/  LDG.E.U16 R28, [R28.64] ;  /* 0x000000041c1c7981 */ /* 0x000ea8000c1e1500 */
[----:B------:R-:W2:Y:S01]  /*2760*/  LDG.E.U16 R30, [R30.64] ;  /* 0x000000041e1e7981 */ /* 0x000ea2000c1e1500 */
[C---:B---3--:R-:W-:Y:S03]  /*2770*/  HMMA.16816.F32 R24, R40.reuse, R36, RZ ;  /* 0x000000242818723c */ /* 0x048fe600000018ff */
[----:B------:R-:W3:Y:S04]  /*2780*/  LDG.E.U16 R160, [R160.64] ;  /* 0x00000004a0a07981 */ /* 0x000ee8000c1e1500 */
[----:B------:R-:W2:Y:S01]  /*2790*/  LDG.E.U16 R168, [R168.64] ;  /* 0x00000004a8a87981 */ /* 0x000ea2000c1e1500 */
[C---:B----4-:R-:W-:Y:S03]  /*27a0*/  HMMA.16816.F32 R20, R40.reuse, R156, RZ ;  /* 0x0000009c2814723c */ /* 0x050fe600000018ff */
[----:B------:R-:W4:Y:S04]  /*27b0*/  LDG.E.U16 R166, [R166.64] ;  /* 0x00000004a6a67981 */ /* 0x000f28000c1e1500 */
[----:B------:R-:W2:Y:S01]  /*27c0*/  LDG.E.U16 R172, [R172.64] ;  /* 0x00000004acac7981 */ /* 0x000ea2000c1e1500 */
[----:B------:R-:W-:Y:S03]  /*27d0*/  HMMA.16816.F32 R32, R40, R48, RZ ;  /* 0x000000302820723c */ /* 0x000fe600000018ff */
[----:B------:R-:W2:Y:S04]  /*27e0*/  LDG.E.U16 R170, [R170.64] ;  /* 0x00000004aaaa7981 */ /* 0x000ea8000c1e1500 */
[----:B------:R-:W-:Y:S01]  /*27f0*/  LDSM.16.MT88.4 R72, [R150+0x2000] ;  /* 0x002000009648783b */ /* 0x000fe20000004200 */
[C---:B------:R-:W-:Y:S03]  /*2800*/  HMMA.16816.F32 R36, R76.reuse, R38, R24 ;  /* 0x000000264c24723c */ /* 0x040fe60000001818 */
[----:B------:R-:W1:Y:S04]  /*2810*/  LDSM.16.M88.4 R64, [R10+0x8000] ;  /* 0x008000000a40783b */ /* 0x000e680000000200 */
[----:B------:R-:W0:Y:S01]  /*2820*/  LDSM.16.M88.4 R44, [R10+0x8800] ;  /* 0x008800000a2c783b */ /* 0x000e220000000200 */
[C---:B------:R-:W-:Y:S01]  /*2830*/  IMAD.WIDE R24, R9.reuse, 0x2, R198 ;  /* 0x0000000209187825 */ /* 0x040fe200078e02c6 */
[----:B------:R-:W-:Y:S02]  /*2840*/  HMMA.16816.F32 R156, R76, R158, R20 ;  /* 0x0000009e4c9c723c */ /* 0x000fe40000001814 */
[----:B------:R-:W0:Y:S01]  /*2850*/  LDSM.16.M88.4 R52, [R10+0x9000] ;  /* 0x009000000a34783b */ /* 0x000e220000000200 */
[----:B------:R-:W-:-:S03]  /*2860*/  IMAD.WIDE R26, R9, 0x2, R196 ;  /* 0x00000002091a7825 */ /* 0x000fc600078e02c4 */
[----:B------:R0:W2:Y:S01]  /*2870*/  LDG.E.U16 R24, [R24.64] ;  /* 0x0000000418187981 */ /* 0x0000a2000c1e1500 */
[C---:B------:R-:W-:Y:S01]  /*2880*/  IMAD.WIDE R20, R9.reuse, 0x2, R202 ;  /* 0x0000000209147825 */ /* 0x040fe200078e02ca */
[----:B------:R-:W-:Y:S02]  /*2890*/  HMMA.16816.F32 R48, R76, R50, R32 ;  /* 0x000000324c30723c */ /* 0x000fe40000001820 */
[----:B------:R-:W2:Y:S01]  /*28a0*/  LDG.E.U16 R26, [R26.64] ;  /* 0x000000041a1a7981 */ /* 0x000ea2000c1e1500 */
[----:B------:R-:W-:-:S03]  /*28b0*/  IMAD.WIDE R22, R9, 0x2, R200 ;  /* 0x0000000209167825 */ /* 0x000fc600078e02c8 */
[----:B------:R0:W2:Y:S01]  /*28c0*/  LDG.E.U16 R20, [R20.64] ;  /* 0x0000000414147981 */ /* 0x0000a2000c1e1500 */
[----:B------:R-:W-:-:S03]  /*28d0*/  IMAD.WIDE R32, R9, 0x2, R190 ;  /* 0x0000000209207825 */ /* 0x000fc600078e02be */
[----:B------:R0:W2:Y:S01]  /*28e0*/  LDG.E.U16 R22, [R22.64] ;  /* 0x0000000416167981 */ /* 0x0000a2000c1e1500 */
[----:B------:R-:W-:-:S03]  /*28f0*/  IMAD.WIDE R34, R9, 0x2, R188 ;  /* 0x0000000209227825 */ /* 0x000fc600078e02bc */
[----:B------:R-:W2:Y:S04]  /*2900*/  LDG.E.U16 R32, [R32.64] ;  /* 0x0000000420207981 */ /* 0x000ea8000c1e1500 */
[----:B------:R-:W2:Y:S01]  /*2910*/  LDG.E.U16 R34, [R34.64] ;  /* 0x0000000422227981 */ /* 0x000ea2000c1e1500 */
[----:B------:R-:W-:Y:S03]  /*2920*/  HMMA.16816.F32 R40, R40, R68, RZ ;  /* 0x000000442828723c */ /* 0x000fe600000018ff */
[----:B------:R-:W-:Y:S04]  /*2930*/  LDSM.16.M88.4 R56, [R10+0x9800] ;  /* 0x009800000a38783b */ /* 0x000fe80000000200 */
[----:B------:R-:W0:Y:S01]  /*2940*/  LDSM.16.MT88.4 R60, [R150+0x3000] ;  /* 0x00300000963c783b */ /* 0x000e220000004200 */
[C---:B-1----:R-:W-:Y:S03]  /*2950*/  HMMA.16816.F32 R36, R72.reuse, R64, R36 ;  /* 0x000000404824723c */ /* 0x042fe60000001824 */
[----:B------:R-:W-:Y:S05]  /*2960*/  LDSM.16.M88.4 R144, [R10+0x9080] ;  /* 0x009080000a90783b */ /* 0x000fea0000000200 */
[----:B0-----:R-:W-:Y:S08]  /*2970*/  HMMA.16816.F32 R156, R72, R44, R156 ;  /* 0x0000002c489c723c */ /* 0x001ff0000000189c */
[----:B------:R-:W-:Y:S01]  /*2980*/  HMMA.16816.F32 R40, R76, R70, R40 ;  /* 0x000000464c28723c */ /* 0x000fe20000001828 */
[----:B------:R-:W-:Y:S04]  /*2990*/  LDSM.16.MT88.4 R68, [R150+0x4000] ;  /* 0x004000009644783b */ /* 0x000fe80000004200 */
[----:B------:R-:W0:Y:S03]  /*29a0*/  LDSM.16.M88.4 R76, [R152+0x8080] ;  /* 0x00808000984c783b */ /* 0x000e260000000200 */
[----:B------:R-:W-:Y:S08]  /*29b0*/  HMMA.16816.F32 R48, R72, R52, R48 ;  /* 0x000000344830723c */ /* 0x000ff00000001830 */
[----:B------:R-:W-:Y:S01]  /*29c0*/  HMMA.16816.F32 R64, R60, R66, R36 ;  /* 0x000000423c40723c */ /* 0x000fe20000001824 */
[----:B------:R-:W1:Y:S07]  /*29d0*/  LDSM.16.M88.4 R36, [R152+0x8880] ;  /* 0x008880009824783b */ /* 0x000e6e0000000200 */
[----:B------:R-:W-:Y:S01]  /*29e0*/  HMMA.16816.F32 R72, R72, R56, R40 ;  /* 0x000000384848723c */ /* 0x000fe20000001828 */
[----:B------:R-:W1:Y:S07]  /*29f0*/  LDSM.16.M88.4 R40, [R152+0x9080] ;  /* 0x009080009828783b */ /* 0x000e6e0000000200 */
[C---:B------:R-:W-:Y:S01]  /*2a00*/  HMMA.16816.F32 R156, R60.reuse, R46, R156 ;  /* 0x0000002e3c9c723c */ /* 0x040fe2000000189c */
[----:B------:R-:W1:Y:S07]  /*2a10*/  LDSM.16.M88.4 R44, [R152+0x9880] ;  /* 0x00988000982c783b */ /* 0x000e6e0000000200 */
[C---:B------:R-:W-:Y:S01]  /*2a20*/  HMMA.16816.F32 R52, R60.reuse, R54, R48 ;  /* 0x000000363c34723c */ /* 0x040fe20000001830 */
[----:B------:R-:W1:Y:S07]  /*2a30*/  LDSM.16.MT88.4 R48, [R150+0x5000] ;  /* 0x005000009630783b */ /* 0x000e6e0000004200 */
[----:B------:R-:W-:Y:S01]  /*2a40*/  HMMA.16816.F32 R72, R60, R58, R72 ;  /* 0x0000003a3c48723c */ /* 0x000fe20000001848 */
[----:B------:R-:W-:Y:S04]  /*2a50*/  LDSM.16.MT88.4 R56, [R150+0x6000] ;  /* 0x006000009638783b */ /* 0x000fe80000004200 */
[----:B------:R-:W1:Y:S03]  /*2a60*/  LDSM.16.M88.4 R60, [R10+0x8080] ;  /* 0x008080000a3c783b */ /* 0x000e660000000200 */
[C---:B0-----:R-:W-:Y:S08]  /*2a70*/  HMMA.16816.F32 R64, R68.reuse, R76, R64 ;  /* 0x0000004c4440723c */ /* 0x041ff00000001840 */
[C---:B-1----:R-:W-:Y:S08]  /*2a80*/  HMMA.16816.F32 R156, R68.reuse, R36, R156 ;  /* 0x00000024449c723c */ /* 0x042ff0000000189c */
[C---:B------:R-:W-:Y:S08]  /*2a90*/  HMMA.16816.F32 R52, R68.reuse, R40, R52 ;  /* 0x000000284434723c */ /* 0x040ff00000001834 */
[----:B------:R-:W-:Y:S01]  /*2aa0*/  HMMA.16816.F32 R68, R68, R44, R72 ;  /* 0x0000002c4444723c */ /* 0x000fe20000001848 */
[----:B------:R-:W0:Y:S07]  /*2ab0*/  LDSM.16.M88.4 R72, [R10+0x8880] ;  /* 0x008880000a48783b */ /* 0x000e2e0000000200 */
[C---:B------:R-:W-:Y:S01]  /*2ac0*/  HMMA.16816.F32 R76, R48.reuse, R78, R64 ;  /* 0x0000004e304c723c */ /* 0x040fe20000001840 */
[----:B------:R-:W1:Y:S07]  /*2ad0*/  LDSM.16.M88.4 R64, [R10+0x9880] ;  /* 0x009880000a40783b */ /* 0x000e6e0000000200 */
[C---:B------:R-:W-:Y:S01]  /*2ae0*/  HMMA.16816.F32 R156, R48.reuse, R38, R156 ;  /* 0x00000026309c723c */ /* 0x040fe2000000189c */
[----:B------:R-:W1:Y:S04]  /*2af0*/  LDSM.16.MT88.4 R36, [R150+0x7000] ;  /* 0x007000009624783b */ /* 0x000e680000004200 */
[----:B------:R-:W-:Y:S03]  /*2b00*/  BAR.SYNC.DEFER_BLOCKING 0x0 ;  /* 0x0000000000007b1d */ /* 0x000fe60000010000 */
[C---:B------:R-:W-:Y:S08]  /*2b10*/  HMMA.16816.F32 R52, R48.reuse, R42, R52 ;  /* 0x0000002a3034723c */ /* 0x040ff00000001834 */
[----:B------:R-:W-:Y:S08]  /*2b20*/  HMMA.16816.F32 R68, R48, R46, R68 ;  /* 0x0000002e3044723c */ /* 0x000ff00000001844 */
[C---:B------:R-:W-:Y:S08]  /*2b30*/  HMMA.16816.F32 R76, R56.reuse, R60, R76 ;  /* 0x0000003c384c723c */ /* 0x040ff0000000184c */
[C---:B0-----:R-:W-:Y:S08]  /*2b40*/  HMMA.16816.F32 R156, R56.reuse, R72, R156 ;  /* 0x00000048389c723c */ /* 0x041ff0000000189c */
[C---:B------:R-:W-:Y:S08]  /*2b50*/  HMMA.16816.F32 R52, R56.reuse, R144, R52 ;  /* 0x000000903834723c */ /* 0x040ff00000001834 */
[----:B-1----:R-:W-:Y:S08]  /*2b60*/  HMMA.16816.F32 R68, R56, R64, R68 ;  /* 0x000000403844723c */ /* 0x002ff00000001844 */
[C---:B------:R-:W-:Y:S08]  /*2b70*/  HMMA.16816.F32 R76, R36.reuse, R62, R76 ;  /* 0x0000003e244c723c */ /* 0x040ff0000000184c */
[C---:B------:R-:W-:Y:S08]  /*2b80*/  HMMA.16816.F32 R156, R36.reuse, R74, R156 ;  /* 0x0000004a249c723c */ /* 0x040ff0000000189c */
[C---:B------:R-:W-:Y:S08]  /*2b90*/  HMMA.16816.F32 R60, R36.reuse, R146, R52 ;  /* 0x00000092243c723c */ /* 0x040ff00000001834 */
[----:B------:R-:W-:Y:S01]  /*2ba0*/  HMMA.16816.F32 R64, R36, R66, R68 ;  /* 0x000000422440723c */ /* 0x000fe20000001844 */
[----:B------:R-:W-:-:S06]  /*2bb0*/  FMUL R19, R76, c[0x0][0x188] ;  /* 0x000062004c137a20 */ /* 0x000fcc0000400000 */
[----:B------:R-:W-:Y:S02]  /*2bc0*/  FMUL R36, R77, c[0x0][0x188] ;  /* 0x000062004d247a20 */ /* 0x000fe40000400000 */
[----:B------:R-:W-:-:S03]  /*2bd0*/  FMUL R21, R156, c[0x0][0x188] ;  /* 0x000062009c157a20 */ /* 0x000fc60000400000 */
[----:B------:R-:W-:Y:S01]  /*2be0*/  FMNMX R36, R19, R36, !PT ;  /* 0x0000002413247209 */ /* 0x000fe20007800000 */
[----:B------:R-:W-:-:S03]  /*2bf0*/  FMUL R19, R157, c[0x0][0x188] ;  /* 0x000062009d137a20 */ /* 0x000fc60000400000 */
[----:B------:R-:W-:Y:S01]  /*2c00*/  FMNMX R36, R21, R36, !PT ;  /* 0x0000002415247209 */ /* 0x000fe20007800000 */
[----:B------:R-:W-:-:S03]  /*2c10*/  FMUL R21, R60, c[0x0][0x188] ;  /* 0x000062003c157a20 */ /* 0x000fc60000400000 */
[----:B------:R-:W-:Y:S01]  /*2c20*/  FMNMX R36, R19, R36, !PT ;  /* 0x0000002413247209 */ /* 0x000fe20007800000 */
[----:B------:R-:W-:-:S03]  /*2c30*/  FMUL R19, R78, c[0x0][0x188] ;  /* 0x000062004e137a20 */ /* 0x000fc60000400000 */
[----:B------:R-:W-:Y:S01]  /*2c40*/  FMNMX R38, R21, R36, !PT ;  /* 0x0000002415267209 */ /* 0x000fe20007800000 */
[----:B------:R-:W-:Y:S02]  /*2c50*/  FMUL R36, R79, c[0x0][0x188] ;  /* 0x000062004f247a20 */ /* 0x000fe40000400000 */
[----:B------:R-:W-:-:S03]  /*2c60*/  FMUL R21, R61, c[0x0][0x188] ;  /* 0x000062003d157a20 */ /* 0x000fc60000400000 */
[----:B------:R-:W-:Y:S01]  /*2c70*/  FMNMX R36, R19, R36, !PT ;  /* 0x0000002413247209 */ /* 0x000fe20007800000 */
[----:B------:R-:W-:Y:S01]  /*2c80*/  FMUL R19, R158, c[0x0][0x188] ;  /* 0x000062009e137a20 */ /* 0x000fe20000400000 */
[----:B------:R-:W-:Y:S01]  /*2c90*/  FMNMX R38, R21, R38, !PT ;  /* 0x0000002615267209 */ /* 0x000fe20007800000 */
[----:B------:R-:W-:-:S03]  /*2ca0*/  FMUL R21, R159, c[0x0][0x188] ;  /* 0x000062009f157a20 */ /* 0x000fc60000400000 */
[----:B------:R-:W-:Y:S01]  /*2cb0*/  FMNMX R36, R19, R36, !PT ;  /* 0x0000002413247209 */ /* 0x000fe20007800000 */
[----:B------:R-:W-:-:S03]  /*2cc0*/  FMUL R19, R62, c[0x0][0x188] ;  /* 0x000062003e137a20 */ /* 0x000fc60000400000 */
[----:B------:R-:W-:Y:S01]  /*2cd0*/  FMNMX R36, R21, R36, !PT ;  /* 0x0000002415247209 */ /* 0x000fe20007800000 */
[----:B------:R-:W-:Y:S02]  /*2ce0*/  FMUL R23, R64, c[0x0][0x188] ;  /* 0x0000620040177a20 */ /* 0x000fe40000400000 */
[----:B------:R-:W-:Y:S01]  /*2cf0*/  FMUL R21, R63, c[0x0][0x188] ;  /* 0x000062003f157a20 */ /* 0x000fe20000400000 */
[----:B------:R-:W-:Y:S01]  /*2d00*/  FMNMX R36, R19, R36, !PT ;  /* 0x0000002413247209 */ /* 0x000fe20007800000 */
[----:B------:R-:W-:Y:S01]  /*2d10*/  FMUL R25, R65, c[0x0][0x188] ;  /* 0x0000620041197a20 */ /* 0x000fe20000400000 */
[----:B------:R-:W-:Y:S01]  /*2d20*/  FMNMX R38, R23, R38, !PT ;  /* 0x0000002617267209 */ /* 0x000fe20007800000 */
[----:B------:R-:W-:Y:S01]  /*2d30*/  FMUL R19, R66, c[0x0][0x188] ;  /* 0x0000620042137a20 */ /* 0x000fe20000400000 */
[----:B------:R-:W-:Y:S01]  /*2d40*/  FMNMX R36, R21, R36, !PT ;  /* 0x0000002415247209 */ /* 0x000fe20007800000 */
[----:B------:R-:W-:Y:S01]  /*2d50*/  FMUL R21, R67, c[0x0][0x188] ;  /* 0x0000620043157a20 */ /* 0x000fe20000400000 */
[----:B------:R-:W-:-:S02]  /*2d60*/  FMNMX R25, R25, R38, !PT ;  /* 0x0000002619197209 */ /* 0x000fc40007800000 */
[----:B------:R-:W-:-:S03]  /*2d70*/  FMNMX R36, R19, R36, !PT ;  /* 0x0000002413247209 */ /* 0x000fc60007800000 */
[----:B------:R-:W0:Y:S01]  /*2d80*/  SHFL.BFLY PT, R38, R25, 0x2, 0x1f ;  /* 0x0c401f0019267f89 */ /* 0x000e2200000e0000 */
[----:B------:R-:W-:-:S05]  /*2d90*/  FMNMX R21, R21, R36, !PT ;  /* 0x0000002415157209 */ /* 0x000fca0007800000 */
[----:B------:R-:W1:Y:S01]  /*2da0*/  SHFL.BFLY PT, R36, R21, 0x2, 0x1f ;  /* 0x0c401f0015247f89 */ /* 0x000e6200000e0000 */
[----:B0-----:R-:W-:-:S05]  /*2db0*/  FMNMX R38, R25, R38, !PT ;  /* 0x0000002619267209 */ /* 0x001fca0007800000 */
[----:B------:R-:W0:Y:S01]  /*2dc0*/  SHFL.BFLY PT, R19, R38, 0x1, 0x1f ;  /* 0x0c201f0026137f89 */ /* 0x000e2200000e0000 */
[----:B-1----:R-:W-:-:S05]  /*2dd0*/  FMNMX R36, R21, R36, !PT ;  /* 0x0000002415247209 */ /* 0x002fca0007800000 */
[----:B------:R-:W1:Y:S04]  /*2de0*/  SHFL.BFLY PT, R23, R36, 0x1, 0x1f ;  /* 0x0c201f0024177f89 */ /* 0x000e6800000e0000 */
[----:B-----5:R-:W-:Y:S04]  /*2df0*/  STS.U16 [R149+0x8000], R164 ;  /* 0x008000a495007388 */ /* 0x020fe80000000400 */
[----:B------:R5:W-:Y:S04]  /*2e00*/  STS.U16 [R149+0x8200], R162 ;  /* 0x008200a295007388 */ /* 0x000be80000000400 */
[----:B--2---:R-:W-:Y:S04]  /*2e10*/  STS.U16 [R149+0x8400], R18 ;  /* 0x0084001295007388 */ /* 0x004fe80000000400 */
[----:B------:R-:W-:Y:S01]  /*2e20*/  STS.U16 [R149+0x8600], R20 ;  /* 0x0086001495007388 */ /* 0x000fe20000000400 */
[----:B0-----:R-:W-:-:S03]  /*2e30*/  FMNMX R174, R38, R19, !PT ;  /* 0x0000001326ae7209 */ /* 0x001fc60007800000 */
[----:B------:R-:W-:Y:S04]  /*2e40*/  STS.U16 [R149+0x8800], R22 ;  /* 0x0088001695007388 */ /* 0x000fe80000000400 */
[----:B------:R-:W-:Y:S04]  /*2e50*/  STS.U16 [R149+0x8a00], R24 ;  /* 0x008a001895007388 */ /* 0x000fe80000000400 */
[----:B------:R-:W-:Y:S04]  /*2e60*/  STS.U16 [R149+0x8c00], R26 ;  /* 0x008c001a95007388 */ /* 0x000fe80000000400 */
[----:B------:R-:W-:Y:S04]  /*2e70*/  STS.U16 [R149+0x8e00], R28 ;  /* 0x008e001c95007388 */ /* 0x000fe80000000400 */
[----:B------:R-:W-:Y:S04]  /*2e80*/  STS.U16 [R149+0x9000], R30 ;  /* 0x0090001e95007388 */ /* 0x000fe80000000400 */
[----:B------:R-:W-:Y:S04]  /*2e90*/  STS.U16 [R149+0x9200], R32 ;  /* 0x0092002095007388 */ /* 0x000fe80000000400 */
[----:B------:R-:W-:Y:S04]  /*2ea0*/  STS.U16 [R149+0x9400], R34 ;  /* 0x0094002295007388 */ /* 0x000fe80000000400 */
[----:B---3--:R-:W-:Y:S04]  /*2eb0*/  STS.U16 [R149+0x9600], R160 ;  /* 0x009600a095007388 */ /* 0x008fe80000000400 */
[----:B------:R-:W-:Y:S04]  /*2ec0*/  STS.U16 [R149+0x9800], R168 ;  /* 0x009800a895007388 */ /* 0x000fe80000000400 */
[----:B----4-:R-:W-:Y:S04]  /*2ed0*/  STS.U16 [R149+0x9a00], R166 ;  /* 0x009a00a695007388 */ /* 0x010fe80000000400 */
[----:B------:R-:W-:Y:S04]  /*2ee0*/  STS.U16 [R149+0x9c00], R172 ;  /* 0x009c00ac95007388 */ /* 0x000fe80000000400 */
[----:B------:R-:W-:Y:S01]  /*2ef0*/  STS.U16 [R149+0x9e00], R170 ;  /* 0x009e00aa95007388 */ /* 0x000fe20000000400 */
[----:B------:R-:W-:-:S03]  /*2f00*/  FMNMX R174, R174, R17, !PT ;  /* 0x00000011aeae7209 */ /* 0x000fc60007800000 */
[----:B------:R-:W-:Y:S01]  /*2f10*/  BAR.SYNC.DEFER_BLOCKING 0x0 ;  /* 0x0000000000007b1d */ /* 0x000fe20000010000 */
[----:B-1----:R-:W-:Y:S01]  /*2f20*/  FMNMX R23, R36, R23, !PT ;  /* 0x0000001724177209 */ /* 0x002fe20007800000 */
[----:B------:R-:W-:-:S03]  /*2f30*/  FADD R17, -R174, R17 ;  /* 0x00000011ae117221 */ /* 0x000fc60000000100 */
[----:B------:R-:W-:Y:S01]  /*2f40*/  FMNMX R155, R23, R16, !PT ;  /* 0x00000010179b7209 */ /* 0x000fe20007800000 */
[----:B------:R-:W-:Y:S02]  /*2f50*/  FFMA R157, R157, c[0x0][0x188], -R174 ;  /* 0x000062009d9d7a23 */ /* 0x000fe400000008ae */
[----:B------:R-:W-:Y:S02]  /*2f60*/  FMUL R17, R17, 1.4426950216293334961 ;  /* 0x3fb8aa3b11117820 */ /* 0x000fe40000400000 */
[----:B------:R-:W-:Y:S02]  /*2f70*/  FADD R16, -R155, R16 ;  /* 0x000000109b107221 */ /* 0x000fe40000000100 */
[----:B------:R-:W-:Y:S02]  /*2f80*/  FMUL R161, R157, 1.4426950216293334961 ;  /* 0x3fb8aa3b9da17820 */ /* 0x000fe40000400000 */
[----:B------:R0:W-:Y:S02]  /*2f90*/  MUFU.EX2 R157, R17 ;  /* 0x00000011009d7308 */ /* 0x0001e40000000800 */
[----:B0-----:R-:W-:Y:S01]  /*2fa0*/  FMUL R17, R16, 1.4426950216293334961 ;  /* 0x3fb8aa3b10117820 */ /* 0x001fe20000400000 */
[----:B------:R-:W-:Y:S01]  /*2fb0*/  LDSM.16.M88.4 R24, [R153+0x8a00] ;  /* 0x008a00009918783b */ /* 0x000fe20000000200 */
[----:B------:R-:W-:-:S04]  /*2fc0*/  FFMA R16, R159, c[0x0][0x188], -R155 ;  /* 0x000062009f107a23 */ /* 0x000fc8000000089b */
[----:B------:R0:W-:Y:S01]  /*2fd0*/  MUFU.EX2 R159, R17 ;  /* 0x00000011009f7308 */ /* 0x0001e20000000800 */
[--C-:B------:R-:W-:Y:S01]  /*2fe0*/  FFMA R156, R156, c[0x0][0x188], -R174.reuse ;  /* 0x000062009c9c7a23 */ /* 0x100fe200000008ae */
[----:B------:R-:W-:Y:S01]  /*2ff0*/  LDSM.16.M88.4 R20, [R153+0x8800] ;  /* 0x008800009914783b */ /* 0x000fe20000000200 */
[----:B------:R-:W-:Y:S02]  /*3000*/  FMUL R165, R16, 1.4426950216293334961 ;  /* 0x3fb8aa3b10a57820 */ /* 0x000fe40000400000 */
[----:B------:R-:W-:Y:S01]  /*3010*/  FFMA R76, R76, c[0x0][0x188], -R174 ;  /* 0x000062004c4c7a23 */ /* 0x000fe200000008ae */
[----:B------:R-:W-:Y:S04]  /*3020*/  LDSM.16.M88.4 R28, [R153+0x8c00] ;  /* 0x008c0000991c783b */ /* 0x000fe80000000200 */
[----:B0-----:R-:W0:Y:S01]  /*3030*/  LDSM.16.M88.4 R16, [R153+0x8600] ;  /* 0x008600009910783b */ /* 0x001e220000000200 */
[----:B------:R-:W-:-:S02]  /*3040*/  FFMA R158, R158, c[0x0][0x188], -R155 ;  /* 0x000062009e9e7a23 */ /* 0x000fc4000000089b */
[----:B------:R-:W-:Y:S01]  /*3050*/  FFMA R77, R77, c[0x0][0x188], -R174 ;  /* 0x000062004d4d7a23 */ /* 0x000fe200000008ae */
[----:B------:R-:W1:Y:S01]  /*3060*/  LDSM.16.M88.4 R32, [R153+0x8e00] ;  /* 0x008e00009920783b */ /* 0x000e620000000200 */
[--C-:B------:R-:W-:Y:S02]  /*3070*/  FFMA R78, R78, c[0x0][0x188], -R155.reuse ;  /* 0x000062004e4e7a23 */ /* 0x100fe4000000089b */
[----:B------:R-:W-:Y:S01]  /*3080*/  FFMA R79, R79, c[0x0][0x188], -R155 ;  /* 0x000062004f4f7a23 */ /* 0x000fe2000000089b */
[----:B------:R-:W2:Y:S01]  /*3090*/  LDSM.16.M88.4 R36, [R153+0x9000] ;  /* 0x009000009924783b */ /* 0x000ea20000000200 */
[----:B------:R-:W-:Y:S02]  /*30a0*/  FMUL R156, R156, 1.4426950216293334961 ;  /* 0x3fb8aa3b9c9c7820 */ /* 0x000fe40000400000 */
[----:B------:R-:W-:Y:S01]  /*30b0*/  FMUL R158, R158, 1.4426950216293334961 ;  /* 0x3fb8aa3b9e9e7820 */ /* 0x000fe20000400000 */
[----:B------:R-:W-:Y:S01]  /*30c0*/  LDSM.16.M88.4 R68, [R153+0x8000] ;  /* 0x008000009944783b */ /* 0x000fe20000000200 */
[----:B------:R-:W-:-:S02]  /*30d0*/  FMUL R76, R76, 1.4426950216293334961 ;  /* 0x3fb8aa3b4c4c7820 */ /* 0x000fc40000400000 */
[----:B------:R-:W-:Y:S01]  /*30e0*/  FMUL R77, R77, 1.4426950216293334961 ;  /* 0x3fb8aa3b4d4d7820 */ /* 0x000fe20000400000 */
[----:B------:R-:W-:Y:S01]  /*30f0*/  LDSM.16.M88.4 R72, [R153+0x8200] ;  /* 0x008200009948783b */ /* 0x000fe20000000200 */
[----:B------:R-:W-:Y:S02]  /*3100*/  FMUL R78, R78, 1.4426950216293334961 ;  /* 0x3fb8aa3b4e4e7820 */ /* 0x000fe40000400000 */
[----:B------:R-:W-:Y:S01]  /*3110*/  FMUL R79, R79, 1.4426950216293334961 ;  /* 0x3fb8aa3b4f4f7820 */ /* 0x000fe20000400000 */
[----:B------:R-:W-:Y:S01]  /*3120*/  MUFU.EX2 R163, R76 ;  /* 0x0000004c00a37308 */ /* 0x000fe20000000800 */
[--C-:B------:R-:W-:Y:S01]  /*3130*/  FFMA R60, R60, c[0x0][0x188], -R174.reuse ;  /* 0x000062003c3c7a23 */ /* 0x100fe200000008ae */
[----:B------:R-:W-:Y:S01]  /*3140*/  LDSM.16.M88.4 R40, [R153+0x9200] ;  /* 0x009200009928783b */ /* 0x000fe20000000200 */
[--C-:B------:R-:W-:Y:S02]  /*3150*/  FFMA R61, R61, c[0x0][0x188], -R174.reuse ;  /* 0x000062003d3d7a23 */ /* 0x100fe400000008ae */
[--C-:B------:R-:W-:Y:S01]  /*3160*/  FFMA R64, R64, c[0x0][0x188], -R174.reuse ;  /* 0x0000620040407a23 */ /* 0x100fe200000008ae */
[----:B------:R-:W-:Y:S02]  /*3170*/  LDSM.16.M88.4 R44, [R153+0x9400] ;  /* 0x00940000992c783b */ /* 0x000fe40000000200 */
[----:B------:R-:W3:Y:S01]  /*3180*/  MUFU.EX2 R184, R77 ;  /* 0x0000004d00b87308 */ /* 0x000ee20000000800 */
[----:B------:R-:W-:Y:S01]  /*3190*/  FFMA R65, R65, c[0x0][0x188], -R174 ;  /* 0x0000620041417a23 */ /* 0x000fe200000008ae */
[----:B------:R-:W-:Y:S04]  /*31a0*/  LDSM.16.M88.4 R48, [R153+0x9600] ;  /* 0x009600009930783b */ /* 0x000fe80000000200 */
[----:B------:R-:W-:Y:S02]  /*31b0*/  LDSM.16.M88.4 R52, [R153+0x9800] ;  /* 0x009800009934783b */ /* 0x000fe40000000200 */
[----:B------:R-:W-:Y:S02]  /*31c0*/  MUFU.EX2 R156, R156 ;  /* 0x0000009c009c7308 */ /* 0x000fe40000000800 */
[----:B------:R-:W-:Y:S06]  /*31d0*/  LDSM.16.M88.4 R56, [R153+0x9a00] ;  /* 0x009a00009938783b */ /* 0x000fec0000000200 */
[----:B------:R-:W-:Y:S08]  /*31e0*/  MUFU.EX2 R161, R161 ;  /* 0x000000a100a17308 */ /* 0x000ff00000000800 */
[----:B-----5:R-:W-:Y:S08]  /*31f0*/  MUFU.EX2 R162, R78 ;  /* 0x0000004e00a27308 */ /* 0x020ff00000000800 */
[----:B------:R-:W4:Y:S08]  /*3200*/  MUFU.EX2 R167, R79 ;  /* 0x0000004f00a77308 */ /* 0x000f300000000800 */
[----:B------:R-:W-:Y:S08]  /*3210*/  MUFU.EX2 R158, R158 ;  /* 0x0000009e009e7308 */ /* 0x000ff00000000800 */
[----:B------:R-:W5:Y:S01]  /*3220*/  MUFU.EX2 R165, R165 ;  /* 0x000000a500a57308 */ /* 0x000f620000000800 */
[----:B---3--:R-:W-:Y:S01]  /*3230*/  F2FP.PACK_AB R144, R184, R163 ;  /* 0x000000a3b890723e */ /* 0x008fe200000000ff */
[----:B------:R-:W-:Y:S01]  /*3240*/  FMUL R124, R157, R124 ;  /* 0x0000007c9d7c7220 */ /* 0x000fe20000400000 */
[----:B----4-:R-:W-:Y:S01]  /*3250*/  F2FP.PACK_AB R145, R167, R162 ;  /* 0x000000a2a791723e */ /* 0x010fe200000000ff */
[----:B------:R-:W-:Y:S01]  /*3260*/  FMUL R125, R157, R125 ;  /* 0x0000007d9d7d7220 */ /* 0x000fe20000400000 */
[----:B------:R-:W-:Y:S01]  /*3270*/  F2FP.PACK_AB R146, R161, R156 ;  /* 0x0000009ca192723e */ /* 0x000fe200000000ff */
[C---:B------:R-:W-:Y:S01]  /*3280*/  FMUL R126, R159.reuse, R126 ;  /* 0x0000007e9f7e7220 */ /* 0x040fe20000400000 */
[----:B------:R-:W-:Y:S01]  /*3290*/  LDSM.16.M88.4 R76, [R153+0x8400] ;  /* 0x00840000994c783b */ /* 0x000fe20000000200 */
[----:B------:R-:W-:-:S02]  /*32a0*/  FMUL R127, R159, R127 ;  /* 0x0000007f9f7f7220 */ /* 0x000fc40000400000 */
[C---:B------:R-:W-:Y:S02]  /*32b0*/  FMUL R116, R157.reuse, R116 ;  /* 0x000000749d747220 */ /* 0x040fe40000400000 */
[----:B------:R-:W-:Y:S02]  /*32c0*/  FMUL R117, R157, R117 ;  /* 0x000000759d757220 */ /* 0x000fe40000400000 */
[----:B------:R-:W-:Y:S01]  /*32d0*/  FMUL R118, R159, R118 ;  /* 0x000000769f767220 */ /* 0x000fe20000400000 */
[----:B-----5:R-:W-:Y:S01]  /*32e0*/  F2FP.PACK_AB R147, R165, R158 ;  /* 0x0000009ea593723e */ /* 0x020fe200000000ff */
[----:B------:R-:W-:Y:S02]  /*32f0*/  FMUL R119, R159, R119 ;  /* 0x000000779f777220 */ /* 0x000fe40000400000 */
[----:B------:R-:W-:Y:S02]  /*3300*/  FFMA R62, R62, c[0x0][0x188], -R155 ;  /* 0x000062003e3e7a23 */ /* 0x000fe4000000089b */
[----:B------:R-:W-:-:S02]  /*3310*/  FMUL R120, R157, R120 ;  /* 0x000000789d787220 */ /* 0x000fc40000400000 */
[C---:B0-----:R-:W-:Y:S01]  /*3320*/  HMMA.16816.F32 R124, R144.reuse, R16, R124 ;  /* 0x00000010907c723c */ /* 0x041fe2000000187c */
[----:B------:R-:W-:Y:S02]  /*3330*/  FMUL R121, R157, R121 ;  /* 0x000000799d797220 */ /* 0x000fe40000400000 */
[C---:B------:R-:W-:Y:S02]  /*3340*/  FMUL R122, R159.reuse, R122 ;  /* 0x0000007a9f7a7220 */ /* 0x040fe40000400000 */
[----:B------:R-:W-:Y:S02]  /*3350*/  FMUL R123, R159, R123 ;  /* 0x0000007b9f7b7220 */ /* 0x000fe40000400000 */
[----:B------:R-:W-:Y:S01]  /*3360*/  FMUL R16, R60, 1.4426950216293334961 ;  /* 0x3fb8aa3b3c107820 */ /* 0x000fe20000400000 */
[----:B------:R-:W-:Y:S01]  /*3370*/  HMMA.16816.F32 R116, R144, R24, R116 ;  /* 0x000000189074723c */ /* 0x000fe20000001874 */
[C---:B------:R-:W-:Y:S02]  /*3380*/  FMUL R112, R157.reuse, R112 ;  /* 0x000000709d707220 */ /* 0x040fe40000400000 */
[----:B------:R-:W-:-:S02]  /*3390*/  FMUL R113, R157, R113 ;  /* 0x000000719d717220 */ /* 0x000fc40000400000 */
[C---:B------:R-:W-:Y:S02]  /*33a0*/  FMUL R114, R159.reuse, R114 ;  /* 0x000000729f727220 */ /* 0x040fe40000400000 */
[----:B------:R-:W-:Y:S02]  /*33b0*/  FMUL R115, R159, R115 ;  /* 0x000000739f737220 */ /* 0x000fe40000400000 */
[----:B------:R-:W-:Y:S02]  /*33c0*/  FMUL R24, R62, 1.4426950216293334961 ;  /* 0x3fb8aa3b3e187820 */ /* 0x000fe40000400000 */
[----:B------:R-:W-:Y:S02]  /*33d0*/  FFMA R25, R63, c[0x0][0x188], -R155 ;  /* 0x000062003f197a23 */ /* 0x000fe4000000089b */
[----:B------:R-:W-:Y:S01]  /*33e0*/  FMUL R17, R61, 1.4426950216293334961 ;  /* 0x3fb8aa3b3d117820 */ /* 0x000fe20000400000 */
[----:B------:R-:W0:Y:S01]  /*33f0*/  MUFU.EX2 R16, R16 ;  /* 0x0000001000107308 */ /* 0x000e220000000800 */
[----:B------:R-:W-:-:S02]  /*3400*/  FMUL R25, R25, 1.4426950216293334961 ;  /* 0x3fb8aa3b19197820 */ /* 0x000fc40000400000 */
[----:B------:R-:W-:Y:S01]  /*3410*/  FFMA R66, R66, c[0x0][0x188], -R155 ;  /* 0x0000620042427a23 */ /* 0x000fe2000000089b */
[C---:B------:R-:W-:Y:S01]  /*3420*/  HMMA.16816.F32 R120, R144.reuse, R20, R120 ;  /* 0x000000149078723c */ /* 0x040fe20000001878 */
[----:B------:R-:W-:Y:S01]  /*3430*/  FADD R163, R163, R184 ;  /* 0x000000b8a3a37221 */ /* 0x000fe20000000000 */
[----:B------:R-:W-:Y:S02]  /*3440*/  LDSM.16.M88.4 R60, [R153+0x9c00] ;  /* 0x009c0000993c783b */ /* 0x000fe40000000200 */
[----:B------:R-:W-:Y:S03]  /*3450*/  MUFU.EX2 R24, R24 ;  /* 0x0000001800187308 */ /* 0x000fe60000000800 */
[----:B------:R-:W-:Y:S01]  /*3460*/  FMUL R20, R64, 1.4426950216293334961 ;  /* 0x3fb8aa3b40147820 */ /* 0x000fe20000400000 */
[----:B------:R-:W-:Y:S01]  /*3470*/  HMMA.16816.F32 R112, R144, R28, R112 ;  /* 0x0000001c9070723c */ /* 0x000fe20000001870 */
[----:B------:R-:W-:-:S03]  /*3480*/  FADD R167, R162, R167 ;  /* 0x000000a7a2a77221 */ /* 0x000fc60000000000 */
[----:B------:R-:W3:Y:S03]  /*3490*/  MUFU.EX2 R17, R17 ;  /* 0x0000001100117308 */ /* 0x000ee60000000800 */
[----:B------:R-:W-:Y:S02]  /*34a0*/  FFMA R29, R67, c[0x0][0x188], -R155 ;  /* 0x00006200431d7a23 */ /* 0x000fe4000000089b */
[----:B------:R-:W-:Y:S02]  /*34b0*/  FMUL R28, R66, 1.4426950216293334961 ;  /* 0x3fb8aa3b421c7820 */ /* 0x000fe40000400000 */
[----:B------:R-:W-:Y:S01]  /*34c0*/  FMUL R21, R65, 1.4426950216293334961 ;  /* 0x3fb8aa3b41157820 */ /* 0x000fe20000400000 */
[----:B------:R-:W4:Y:S01]  /*34d0*/  MUFU.EX2 R25, R25 ;  /* 0x0000001900197308 */ /* 0x000f220000000800 */
[----:B------:R-:W-:Y:S01]  /*34e0*/  FMUL R29, R29, 1.4426950216293334961 ;  /* 0x3fb8aa3b1d1d7820 */ /* 0x000fe20000400000 */
[----:B------:R-:W-:Y:S01]  /*34f0*/  LDSM.16.M88.4 R64, [R153+0x9e00] ;  /* 0x009e00009940783b */ /* 0x000fe20000000200 */
[----:B------:R-:W-:-:S02]  /*3500*/  FMUL R108, R157, R108 ;  /* 0x0000006c9d6c7220 */ /* 0x000fc40000400000 */
[----:B------:R-:W-:Y:S02]  /*3510*/  FMUL R109, R157, R109 ;  /* 0x0000006d9d6d7220 */ /* 0x000fe40000400000 */
[C---:B------:R-:W-:Y:S01]  /*3520*/  FMUL R110, R159.reuse, R110 ;  /* 0x0000006e9f6e7220 */ /* 0x040fe20000400000 */
[----:B------:R-:W5:Y:S01]  /*3530*/  MUFU.EX2 R20, R20 ;  /* 0x0000001400147308 */ /* 0x000f620000000800 */
[----:B------:R-:W-:Y:S02]  /*3540*/  FMUL R111, R159, R111 ;  /* 0x0000006f9f6f7220 */ /* 0x000fe40000400000 */
[----:B------:R-:W-:Y:S02]  /*3550*/  FADD R156, R156, R163 ;  /* 0x000000a39c9c7221 */ /* 0x000fe40000000000 */
[C---:B------:R-:W-:Y:S02]  /*3560*/  FMUL R104, R157.reuse, R104 ;  /* 0x000000689d687220 */ /* 0x040fe40000400000 */
[----:B------:R-:W-:Y:S01]  /*3570*/  FMUL R105, R157, R105 ;  /* 0x000000699d697220 */ /* 0x000fe20000400000 */
[----:B------:R-:W0:Y:S01]  /*3580*/  MUFU.EX2 R28, R28 ;  /* 0x0000001c001c7308 */ /* 0x000e220000000800 */
[----:B------:R-:W-:-:S02]  /*3590*/  FMUL R106, R159, R106 ;  /* 0x0000006a9f6a7220 */ /* 0x000fc40000400000 */
[----:B------:R-:W-:Y:S02]  /*35a0*/  FMUL R107, R159, R107 ;  /* 0x0000006b9f6b7220 */ /* 0x000fe40000400000 */
[----:B------:R-:W-:Y:S02]  /*35b0*/  FADD R158, R158, R167 ;  /* 0x000000a79e9e7221 */ /* 0x000fe40000000000 */
[----:B------:R-:W-:Y:S01]  /*35c0*/  FADD R161, R161, R156 ;  /* 0x0000009ca1a17221 */ /* 0x000fe20000000000 */
[----:B------:R-:W4:Y:S01]  /*35d0*/  MUFU.EX2 R21, R21 ;  /* 0x0000001500157308 */ /* 0x000f220000000800 */
[----:B------:R-:W-:Y:S01]  /*35e0*/  FADD R165, R165, R158 ;  /* 0x0000009ea5a57221 */ /* 0x000fe20000000000 */
[C---:B-1----:R-:W-:Y:S06]  /*35f0*/  HMMA.16816.F32 R108, R144.reuse, R32, R108 ;  /* 0x00000020906c723c */ /* 0x042fec000000186c */
[----:B------:R-:W1:Y:S01]  /*3600*/  MUFU.EX2 R29, R29 ;  /* 0x0000001d001d7308 */ /* 0x000e620000000800 */
[----:B0-----:R-:W-:Y:S01]  /*3610*/  FADD R32, R16, R161 ;  /* 0x000000a110207221 */ /* 0x001fe20000000000 */
[----:B--2---:R-:W-:Y:S03]  /*3620*/  HMMA.16816.F32 R104, R144, R36, R104 ;  /* 0x000000249068723c */ /* 0x004fe60000001868 */
[----:B---3--:R-:W-:-:S04]  /*3630*/  FADD R33, R17, R32 ;  /* 0x0000002011217221 */ /* 0x008fc80000000000 */
[----:B------:R-:W-:-:S04]  /*3640*/  FADD R36, R24, R165 ;  /* 0x000000a518247221 */ /* 0x000fc80000000000 */
[----:B----4-:R-:W-:Y:S02]  /*3650*/  FADD R37, R25, R36 ;  /* 0x0000002419257221 */ /* 0x010fe40000000000 */
[----:B-----5:R-:W-:Y:S02]  /*3660*/  FADD R32, R20, R33 ;  /* 0x0000002114207221 */ /* 0x020fe40000000000 */
[----:B------:R-:W-:Y:S02]  /*3670*/  FADD R36, R28, R37 ;  /* 0x000000251c247221 */ /* 0x000fe40000000000 */
[----:B------:R-:W-:Y:S02]  /*3680*/  FADD R32, R21, R32 ;  /* 0x0000002015207221 */ /* 0x000fe40000000000 */
[----:B-1----:R-:W-:-:S03]  /*3690*/  FADD R36, R29, R36 ;  /* 0x000000241d247221 */ /* 0x002fc60000000000 */
[----:B------:R-:W0:Y:S04]  /*36a0*/  SHFL.BFLY PT, R33, R32, 0x2, 0x1f ;  /* 0x0c401f0020217f89 */ /* 0x000e2800000e0000 */
[----:B------:R-:W1:Y:S01]  /*36b0*/  SHFL.BFLY PT, R37, R36, 0x2, 0x1f ;  /* 0x0c401f0024257f89 */ /* 0x000e6200000e0000 */
[----:B------:R-:W-:Y:S01]  /*36c0*/  FMUL R160, R157, R136 ;  /* 0x000000889da07220 */ /* 0x000fe20000400000 */
[----:B------:R-:W-:Y:S01]  /*36d0*/  F2FP.PACK_AB R136, R17, R16 ;  /* 0x000000101188723e */ /* 0x000fe200000000ff */
[----:B------:R-:W-:Y:S01]  /*36e0*/  FMUL R161, R157, R137 ;  /* 0x000000899da17220 */ /* 0x000fe20000400000 */
[----:B------:R-:W-:Y:S01]  /*36f0*/  F2FP.PACK_AB R137, R25, R24 ;  /* 0x000000181989723e */ /* 0x000fe200000000ff */
[----:B------:R-:W-:Y:S01]  /*3700*/  FMUL R162, R159, R138 ;  /* 0x0000008a9fa27220 */ /* 0x000fe20000400000 */
[----:B------:R-:W-:Y:S01]  /*3710*/  F2FP.PACK_AB R138, R21, R20 ;  /* 0x00000014158a723e */ /* 0x000fe200000000ff */
[----:B------:R-:W-:Y:S01]  /*3720*/  FMUL R163, R159, R139 ;  /* 0x0000008b9fa37220 */ /* 0x000fe20000400000 */
[----:B------:R-:W-:Y:S01]  /*3730*/  F2FP.PACK_AB R139, R29, R28 ;  /* 0x0000001c1d8b723e */ /* 0x000fe200000000ff */
[----:B------:R-:W-:-:S02]  /*3740*/  FMUL R140, R157, R140 ;  /* 0x0000008c9d8c7220 */ /* 0x000fc40000400000 */
[----:B------:R-:W-:Y:S02]  /*3750*/  FMUL R141, R157, R141 ;  /* 0x0000008d9d8d7220 */ /* 0x000fe40000400000 */
[C---:B------:R-:W-:Y:S02]  /*3760*/  FMUL R142, R159.reuse, R142 ;  /* 0x0000008e9f8e7220 */ /* 0x040fe40000400000 */
[----:B------:R-:W-:Y:S02]  /*3770*/  FMUL R143, R159, R143 ;  /* 0x0000008f9f8f7220 */ /* 0x000fe40000400000 */
[C---:B------:R-:W-:Y:S02]  /*3780*/  FMUL R132, R157.reuse, R132 ;  /* 0x000000849d847220 */ /* 0x040fe40000400000 */
[----:B------:R-:W-:Y:S02]  /*3790*/  FMUL R133, R157, R133 ;  /* 0x000000859d857220 */ /* 0x000fe40000400000 */
        /* <DEDUP_REMOVED lines=30> */
[----:B0-----:R-:W-:-:S02]  /*3980*/  FADD R33, R32, R33 ;  /* 0x0000002120217221 */ /* 0x001fc40000000000 */
[----:B-1----:R-:W-:Y:S01]  /*3990*/  FADD R37, R36, R37 ;  /* 0x0000002524257221 */ /* 0x002fe20000000000 */
[----:B------:R-:W-:Y:S02]  /*39a0*/  HMMA.16816.F32 R124, R136, R18, R124 ;  /* 0x00000012887c723c */ /* 0x000fe4000000187c */
[----:B------:R-:W0:Y:S04]  /*39b0*/  SHFL.BFLY PT, R16, R33, 0x1, 0x1f ;  /* 0x0c201f0021107f89 */ /* 0x000e2800000e0000 */
[----:B------:R-:W1:Y:S02]  /*39c0*/  SHFL.BFLY PT, R18, R37, 0x1, 0x1f ;  /* 0x0c201f0025127f89 */ /* 0x000e6400000e0000 */
[C---:B------:R-:W-:Y:S08]  /*39d0*/  HMMA.16816.F32 R140, R144.reuse, R68, R140 ;  /* 0x00000044908c723c */ /* 0x040ff0000000188c */
        /* <DEDUP_REMOVED lines=8> */
[----:B------:R-:W-:Y:S01]  /*3a60*/  HMMA.16816.F32 R144, R144, R64, R160 ;  /* 0x000000409090723c */ /* 0x000fe200000018a0 */
[----:B------:R-:W-:-:S04]  /*3a70*/  IADD3 R11, R11, 0x20, RZ ;  /* 0x000000200b0b7810 */ /* 0x000fc80007ffe0ff */
[----:B------:R-:W-:Y:S01]  /*3a80*/  ISETP.GE.AND P0, PT, R11, c[0x0][0x1d0], PT ;  /* 0x000074000b007a0c */ /* 0x000fe20003f06270 */
[----:B0-----:R-:W-:Y:S02]  /*3a90*/  FADD R16, R33, R16 ;  /* 0x0000001021107221 */ /* 0x001fe40000000000 */
[----:B------:R-:W-:Y:S01]  /*3aa0*/  HMMA.16816.F32 R140, R136, R70, R140 ;  /* 0x00000046888c723c */ /* 0x000fe2000000188c */
[----:B------:R-:W-:Y:S02]  /*3ab0*/  IMAD.MOV.U32 R20, RZ, RZ, 0x20 ;  /* 0x00000020ff147424 */ /* 0x000fe400078e00ff */
[----:B-1----:R-:W-:Y:S02]  /*3ac0*/  FADD R18, R37, R18 ;  /* 0x0000001225127221 */ /* 0x002fe40000000000 */
[----:B------:R-:W-:-:S03]  /*3ad0*/  FFMA R12, R157, R12, R16 ;  /* 0x0000000c9d0c7223 */ /* 0x000fc60000000010 */
[----:B------:R-:W-:Y:S01]  /*3ae0*/  HMMA.16816.F32 R132, R136, R74, R132 ;  /* 0x0000004a8884723c */ /* 0x000fe20000001884 */
[C---:B------:R-:W-:Y:S01]  /*3af0*/  IMAD R9, R20.reuse, c[0x0][0x1b4], R9 ;  /* 0x00006d0014097a24 */ /* 0x040fe200078e0209 */
[----:B------:R-:W-:Y:S01]  /*3b00*/  MOV R16, R155 ;  /* 0x0000009b00107202 */ /* 0x000fe20000000f00 */
[----:B------:R-:W-:-:S05]  /*3b10*/  IMAD R151, R20, c[0x0][0x1a4], R151 ;  /* 0x0000690014977a24 */ /* 0x000fca00078e0297 */
[----:B------:R-:W-:Y:S01]  /*3b20*/  HMMA.16816.F32 R128, R136, R78, R128 ;  /* 0x0000004e8880723c */ /* 0x000fe20000001880 */
[----:B------:R-:W-:Y:S02]  /*3b30*/  FFMA R154, R159, R154, R18 ;  /* 0x0000009a9f9a7223 */ /* 0x000fe40000000012 */
[----:B------:R-:W-:-:S05]  /*3b40*/  IMAD.MOV.U32 R17, RZ, RZ, R174 ;  /* 0x000000ffff117224 */ /* 0x000fca00078e00ae */
        /* <DEDUP_REMOVED lines=12> */
[----:B------:R-:W-:Y:S01]  /*3c10*/  @P0 CALL.REL.NOINC `(.L_x_0) ;  /* 0x0000001000000944 */ /* 0x000fe20003c00000 */
[----:B------:R-:W-:Y:S06]  /*3c20*/  BRA `(.L_x_1) ;  /* 0xffffe6d000007947 */ /* 0x000fec000383ffff */
.L_x_0:
[----:B------:R-:W-:Y:S01]  /*3c30*/  IMAD.MOV.U32 R16, RZ, RZ, R12 ;  /* 0x000000ffff107224 */ /* 0x000fe200078e000c */
[----:B------:R-:W-:Y:S01]  /*3c40*/  MOV R19, R154 ;  /* 0x0000009a00137202 */ /* 0x000fe20000000f00 */
[----:B------:R-:W-:Y:S01]  /*3c50*/  IMAD.SHL.U32 R7, R0, 0x4, RZ ;  /* 0x0000000400077824 */ /* 0x000fe200078e00ff */
[----:B------:R-:W-:Y:S01]  /*3c60*/  SHF.R.U32.HI R8, RZ, 0x1, R0 ;  /* 0x00000001ff087819 */ /* 0x000fe20000011600 */
[C---:B------:R-:W-:Y:S01]  /*3c70*/  FMUL R5, R16.reuse, 8388608 ;  /* 0x4b00000010057820 */ /* 0x040fe20000400000 */
[----:B------:R-:W-:Y:S01]  /*3c80*/  FSETP.GEU.AND P2, PT, R16, 1.175494350822287508e-38, PT ;  /* 0x008000001000780b */ /* 0x000fe20003f4e000 */
[C---:B------:R-:W-:Y:S01]  /*3c90*/  FMUL R6, R19.reuse, 8388608 ;  /* 0x4b00000013067820 */ /* 0x040fe20000400000 */
[----:B------:R-:W-:Y:S01]  /*3ca0*/  FSETP.GEU.AND P3, PT, R19, 1.175494350822287508e-38, PT ;  /* 0x008000001300780b */ /* 0x000fe20003f6e000 */
[----:B------:R-:W-:Y:S01]  /*3cb0*/  IMAD.MOV.U32 R18, RZ, RZ, R128 ;  /* 0x000000ffff127224 */ /* 0x000fe200078e0080 */
[----:B------:R-:W-:Y:S01]  /*3cc0*/  FSEL R77, R5, R16, !P2 ;  /* 0x00000010054d7208 */ /* 0x000fe20005000000 */
[----:B------:R-:W-:Y:S01]  /*3cd0*/  IMAD R53, R4, c[0x0][0x1c8], RZ ;  /* 0x0000720004357a24 */ /* 0x000fe200078e02ff */
[C---:B------:R-:W-:Y:S01]  /*3ce0*/  LOP3.LUT R9, R7.reuse, 0x1c0, RZ, 0xc0, !PT ;  /* 0x000001c007097812 */ /* 0x040fe200078ec0ff */
[----:B------:R-:W-:Y:S01]  /*3cf0*/  BAR.SYNC.DEFER_BLOCKING 0x0 ;  /* 0x0000000000007b1d */ /* 0x000fe20000010000 */
[----:B------:R-:W-:-:S02]  /*3d00*/  LOP3.LUT R7, R7, 0x70, RZ, 0xc0, !PT ;  /* 0x0000007007077812 */ /* 0x000fc400078ec0ff */
[----:B------:R-:W-:Y:S02]  /*3d10*/  LOP3.LUT R154, R148, 0x38, RZ, 0xc0, !PT ;  /* 0x00000038949a7812 */ /* 0x000fe400078ec0ff */
[----:B------:R-:W-:Y:S01]  /*3d20*/  LOP3.LUT R8, R8, 0x4, RZ, 0xc0, !PT ;  /* 0x0000000408087812 */ /* 0x000fe200078ec0ff */
[----:B------:R-:W-:Y:S01]  /*3d30*/  IMAD R17, R14, 0x8, R7 ;  /* 0x000000080e117824 */ /* 0x000fe200078e0207 */
[----:B------:R-:W-:Y:S01]  /*3d40*/  IADD3 R5, R77, -0x3f3504f3, RZ ;  /* 0xc0cafb0d4d057810 */ /* 0x000fe20007ffe0ff */
[----:B------:R-:W-:Y:S01]  /*3d50*/  IMAD R7, R2, c[0x0][0x1c0], RZ ;  /* 0x0000700002077a24 */ /* 0x000fe200078e02ff */
[----:B------:R-:W-:Y:S01]  /*3d60*/  FSEL R79, R6, R19, !P3 ;  /* 0x00000013064f7208 */ /* 0x000fe20005800000 */
[----:B------:R-:W-:Y:S01]  /*3d70*/  IMAD.SHL.U32 R14, R0, 0x20, RZ ;  /* 0x00000020000e7824 */ /* 0x000fe200078e00ff */
[----:B------:R-:W-:Y:S01]  /*3d80*/  LOP3.LUT R6, R5, 0xff800000, RZ, 0xc0, !PT ;  /* 0xff80000005067812 */ /* 0x000fe200078ec0ff */
[----:B------:R-:W-:Y:S01]  /*3d90*/  IMAD.SHL.U32 R128, R7, 0x2, RZ ;  /* 0x0000000207807824 */ /* 0x000fe200078e00ff */
[----:B------:R-:W-:Y:S01]  /*3da0*/  IADD3 R154, R8, R154, R9 ;  /* 0x0000009a089a7210 */ /* 0x000fe20007ffe009 */
[----:B------:R-:W-:Y:S01]  /*3db0*/  IMAD R9, R3, c[0x0][0x1c4], RZ ;  /* 0x0000710003097a24 */ /* 0x000fe200078e02ff */
[----:B------:R-:W-:Y:S01]  /*3dc0*/  IADD3 R5, R79, -0x3f3504f3, RZ ;  /* 0xc0cafb0d4f057810 */ /* 0x000fe20007ffe0ff */
[----:B------:R-:W-:Y:S01]  /*3dd0*/  IMAD.HI R24, R7, 0x2, RZ ;  /* 0x0000000207187827 */ /* 0x000fe200078e02ff */
[----:B------:R-:W-:Y:S01]  /*3de0*/  SHF.L.U32 R10, R0, 0x9, RZ ;  /* 0x00000009000a7819 */ /* 0x000fe200000006ff */
[----:B------:R0:W1:Y:S01]  /*3df0*/  I2F R8, R6 ;  /* 0x0000000600087306 */ /* 0x0000620000201400 */
[----:B------:R-:W-:-:S02]  /*3e00*/  LOP3.LUT R12, R5, 0xff800000, RZ, 0xc0, !PT ;  /* 0xff800000050c7812 */ /* 0x000fc400078ec0ff */
[C---:B------:R-:W-:Y:S01]  /*3e10*/  SHF.L.U32 R5, R9.reuse, 0x1, RZ ;  /* 0x0000000109057819 */ /* 0x040fe200000006ff */
[----:B------:R-:W-:Y:S01]  /*3e20*/  IMAD.HI R9, R9, 0x2, RZ ;  /* 0x0000000209097827 */ /* 0x000fe200078e02ff */
[----:B------:R-:W-:Y:S02]  /*3e30*/  FSETP.GT.AND P1, PT, |R19|, 8.50705917302346158658e+37, PT ;  /* 0x7e8000001300780b */ /* 0x000fe40003f24200 */
[----:B------:R-:W-:Y:S02]  /*3e40*/  IADD3 R128, P4, P5, R5, c[0x0][0x178], R128 ;  /* 0x00005e0005807a10 */ /* 0x000fe40007d9e080 */
[----:B------:R-:W-:Y:S01]  /*3e50*/  FSEL R5, RZ, -23, P2 ;  /* 0xc1b80000ff057808 */ /* 0x000fe20001000000 */
[----:B0-----:R-:W-:Y:S01]  /*3e60*/  IMAD.IADD R6, R77, 0x1, -R6 ;  /* 0x000000014d067824 */ /* 0x001fe200078e0a06 */
[----:B------:R-:W-:Y:S02]  /*3e70*/  FSETP.GT.AND P2, PT, |R16|, 8.50705917302346158658e+37, PT ;  /* 0x7e8000001000780b */ /* 0x000fe40003f44200 */
[----:B------:R-:W-:-:S02]  /*3e80*/  FSEL R7, RZ, -23, P3 ;  /* 0xc1b80000ff077808 */ /* 0x000fc40001800000 */
[----:B------:R-:W-:Y:S01]  /*3e90*/  LOP3.LUT R11, R10, 0x3000, RZ, 0xc0, !PT ;  /* 0x000030000a0b7812 */ /* 0x000fe200078ec0ff */
[----:B-1----:R-:W-:Y:S01]  /*3ea0*/  FFMA.FTZ R185, R8, 1.1920928955078125e-07, R5 ;  /* 0x3400000008b97823 */ /* 0x002fe20000010005 */
[----:B------:R-:W-:Y:S01]  /*3eb0*/  IADD3.X R24, R9, c[0x0][0x17c], R24, P4, P5 ;  /* 0x00005f0009187a10 */ /* 0x000fe200027ea418 */
[----:B------:R-:W0:Y:S01]  /*3ec0*/  I2F R10, R12 ;  /* 0x0000000c000a7306 */ /* 0x000e220000201400 */
[C---:B------:R-:W-:Y:S01]  /*3ed0*/  FSETP.GEU.AND P3, PT, |R19|.reuse, 1.175494350822287508e-38, PT ;  /* 0x008000001300780b */ /* 0x040fe20003f6e200 */
[----:B------:R-:W-:Y:S01]  /*3ee0*/  @P1 FMUL R19, R19, 0.25 ;  /* 0x3e80000013131820 */ /* 0x000fe20000400000 */
[----:B------:R-:W-:Y:S01]  /*3ef0*/  FSETP.GEU.AND P4, PT, |R16|, 1.175494350822287508e-38, PT ;  /* 0x008000001000780b */ /* 0x000fe20003f8e200 */
[----:B------:R-:W-:Y:S01]  /*3f00*/  @P1 FMUL R139, R139, 0.25 ;  /* 0x3e8000008b8b1820 */ /* 0x000fe20000400000 */
[----:B------:R-:W-:Y:S01]  /*3f10*/  LOP3.LUT P0, RZ, R0, 0x80, RZ, 0xc0, !PT ;  /* 0x0000008000ff7812 */ /* 0x000fe2000780c0ff */
[----:B------:R-:W-:Y:S01]  /*3f20*/  @P2 FMUL R16, R16, 0.25 ;  /* 0x3e80000010102820 */ /* 0x000fe20000400000 */
[----:B------:R-:W-:Y:S01]  /*3f30*/  LOP3.LUT R14, R11, 0x60, R14, 0xf8, !PT ;  /* 0x000000600b0e7812 */ /* 0x000fe200078ef80e */
[----:B------:R-:W-:Y:S01]  /*3f40*/  IMAD.SHL.U32 R0, R0, 0x800, RZ ;  /* 0x0000080000007824 */ /* 0x000fe200078e00ff */
[----:B------:R-:W-:Y:S01]  /*3f50*/  LOP3.LUT R15, R15, 0x1f8, RZ, 0xc0, !PT ;  /* 0x000001f80f0f7812 */ /* 0x000fe200078ec0ff */
[----:B------:R-:W-:Y:S01]  /*3f60*/  @P1 FMUL R138, R138, 0.25 ;  /* 0x3e8000008a8a1820 */ /* 0x000fe20000400000 */
[----:B------:R-:W-:Y:S01]  /*3f70*/  LOP3.LUT R14, R14, R17, RZ, 0x3c, !PT ;  /* 0x000000110e0e7212 */ /* 0x000fe200078e3cff */
[----:B------:R-:W-:Y:S01]  /*3f80*/  @P1 FMUL R83, R83, 0.25 ;  /* 0x3e80000053531820 */ /* 0x000fe20000400000 */
[----:B------:R-:W-:Y:S01]  /*3f90*/  LOP3.LUT R0, R0, 0x3000, RZ, 0xc0, !PT ;  /* 0x0000300000007812 */ /* 0x000fe200078ec0ff */
[----:B------:R-:W-:-:S02]  /*3fa0*/  @!P3 FMUL R19, R19, 16777216 ;  /* 0x4b8000001313b820 */ /* 0x000fc40000400000 */
[----:B------:R-:W-:Y:S02]  /*3fb0*/  @!P4 FMUL R16, R16, 16777216 ;  /* 0x4b8000001010c820 */ /* 0x000fe40000400000 */
[----:B0-----:R-:W-:Y:S01]  /*3fc0*/  FFMA.FTZ R187, R10, 1.1920928955078125e-07, R7 ;  /* 0x340000000abb7823 */ /* 0x001fe20000010007 */
[----:B------:R-:W0:Y:S01]  /*3fd0*/  MUFU.RCP R5, R19 ;  /* 0x0000001300057308 */ /* 0x000e220000001000 */
[----:B------:R-:W-:Y:S02]  /*3fe0*/  @P1 FMUL R82, R82, 0.25 ;  /* 0x3e80000052521820 */ /* 0x000fe40000400000 */
[----:B------:R-:W-:Y:S02]  /*3ff0*/  @P1 FMUL R87, R87, 0.25 ;  /* 0x3e80000057571820 */ /* 0x000fe40000400000 */
[----:B------:R-:W-:Y:S02]  /*4000*/  @P1 FMUL R86, R86, 0.25 ;  /* 0x3e80000056561820 */ /* 0x000fe40000400000 */
[----:B------:R-:W-:Y:S01]  /*4010*/  @P1 FMUL R91, R91, 0.25 ;  /* 0x3e8000005b5b1820 */ /* 0x000fe20000400000 */
[----:B------:R-:W1:Y:S01]  /*4020*/  MUFU.RCP R7, R16 ;  /* 0x0000001000077308 */ /* 0x000e620000001000 */
[----:B------:R-:W-:-:S02]  /*4030*/  @P1 FMUL R90, R90, 0.25 ;  /* 0x3e8000005a5a1820 */ /* 0x000fc40000400000 */
[----:B------:R-:W-:Y:S02]  /*4040*/  @P1 FMUL R95, R95, 0.25 ;  /* 0x3e8000005f5f1820 */ /* 0x000fe40000400000 */
[----:B------:R-:W-:Y:S02]  /*4050*/  @P1 FMUL R94, R94, 0.25 ;  /* 0x3e8000005e5e1820 */ /* 0x000fe40000400000 */
[----:B------:R-:W-:Y:S02]  /*4060*/  @P1 FMUL R99, R99, 0.25 ;  /* 0x3e80000063631820 */ /* 0x000fe40000400000 */
[----:B------:R-:W-:Y:S02]  /*4070*/  @P1 FMUL R98, R98, 0.25 ;  /* 0x3e80000062621820 */ /* 0x000fe40000400000 */
[----:B------:R-:W-:Y:S02]  /*4080*/  @P1 FMUL R103, R103, 0.25 ;  /* 0x3e80000067671820 */ /* 0x000fe40000400000 */
        /* <DEDUP_REMOVED lines=18> */
[----:B------:R-:W-:Y:S01]  /*41b0*/  @P1 FMUL R142, R142, 0.25 ;  /* 0x3e8000008e8e1820 */ /* 0x000fe20000400000 */
[----:B------:R-:W-:Y:S01]  /*41c0*/  FSETP.NEU.AND P1, PT, R77, RZ, PT ;  /* 0x000000ff4d00720b */ /* 0x000fe20003f2d000 */
[----:B------:R-:W-:-:S02]  /*41d0*/  @P2 FMUL R120, R120, 0.25 ;  /* 0x3e80000078782820 */ /* 0x000fc40000400000 */
[----:B------:R-:W-:Y:S02]  /*41e0*/  @!P3 FMUL R139, R139, 16777216 ;  /* 0x4b8000008b8bb820 */ /* 0x000fe40000400000 */
[----:B------:R-:W-:Y:S02]  /*41f0*/  @!P3 FMUL R138, R138, 16777216 ;  /* 0x4b8000008a8ab820 */ /* 0x000fe40000400000 */
[----:B------:R-:W-:Y:S02]  /*4200*/  @!P3 FMUL R83, R83, 16777216 ;  /* 0x4b8000005353b820 */ /* 0x000fe40000400000 */
[----:B------:R-:W-:Y:S02]  /*4210*/  @!P3 FMUL R82, R82, 16777216 ;  /* 0x4b8000005252b820 */ /* 0x000fe40000400000 */
[----:B------:R-:W-:Y:S02]  /*4220*/  @!P3 FMUL R87, R87, 16777216 ;  /* 0x4b8000005757b820 */ /* 0x000fe40000400000 */
[----:B------:R-:W-:-:S02]  /*4230*/  @!P3 FMUL R86, R86, 16777216 ;  /* 0x4b8000005656b820 */ /* 0x000fc40000400000 */
        /* <DEDUP_REMOVED lines=25> */
[----:B------:R-:W-:Y:S01]  /*43d0*/  @!P3 FMUL R142, R142, 16777216 ;  /* 0x4b8000008e8eb820 */ /* 0x000fe20000400000 */
[----:B------:R-:W-:Y:S01]  /*43e0*/  ISETP.GE.U32.AND P3, PT, R79, 0x7f800000, PT ;  /* 0x7f8000004f00780c */ /* 0x000fe20003f66070 */
[----:B------:R-:W-:Y:S02]  /*43f0*/  @P2 FMUL R108, R108, 0.25 ;  /* 0x3e8000006c6c2820 */ /* 0x000fe40000400000 */
[----:B------:R-:W-:Y:S02]  /*4400*/  @P2 FMUL R112, R112, 0.25 ;  /* 0x3e80000070702820 */ /* 0x000fe40000400000 */
[----:B------:R-:W-:Y:S02]  /*4410*/  @!P4 FMUL R120, R120, 16777216 ;  /* 0x4b8000007878c820 */ /* 0x000fe40000400000 */
[----:B------:R-:W-:-:S02]  /*4420*/  IMAD R0, R13, 0x10, R0 ;  /* 0x000000100d007824 */ /* 0x000fc400078e0200 */
[C---:B0-----:R-:W-:Y:S02]  /*4430*/  FMUL R39, R5.reuse, R139 ;  /* 0x0000008b05277220 */ /* 0x041fe40000400000 */
[C---:B------:R-:W-:Y:S01]  /*4440*/  FMUL R170, R5.reuse, R138 ;  /* 0x0000008a05aa7220 */ /* 0x040fe20000400000 */
[C---:B------:R-:W-:Y:S01]  /*4450*/  LOP3.LUT R190, R0.reuse, 0x20, RZ, 0x3c, !PT ;  /* 0x0000002000be7812 */ /* 0x040fe200078e3cff */
[C---:B------:R-:W-:Y:S01]  /*4460*/  FMUL R168, R5.reuse, R83 ;  /* 0x0000005305a87220 */ /* 0x040fe20000400000 */
[C---:B------:R-:W-:Y:S01]  /*4470*/  LOP3.LUT R189, R0.reuse, 0x40, RZ, 0x3c, !PT ;  /* 0x0000004000bd7812 */ /* 0x040fe200078e3cff */
[C---:B------:R-:W-:Y:S01]  /*4480*/  FMUL R35, R5.reuse, R82 ;  /* 0x0000005205237220 */ /* 0x040fe20000400000 */
[----:B------:R-:W-:Y:S01]  /*4490*/  LOP3.LUT R188, R0, 0x60, RZ, 0x3c, !PT ;  /* 0x0000006000bc7812 */ /* 0x000fe200078e3cff */
[----:B------:R-:W-:Y:S01]  /*44a0*/  FMUL R38, R5, R87 ;  /* 0x0000005705267220 */ /* 0x000fe20000400000 */
[----:B------:R-:W-:Y:S01]  /*44b0*/  F2FP.PACK_AB R39, R39, R168 ;  /* 0x000000a82727723e */ /* 0x000fe200000000ff */
[C---:B------:R-:W-:Y:S01]  /*44c0*/  FMUL R34, R5.reuse, R86 ;  /* 0x0000005605227220 */ /* 0x040fe20000400000 */
[----:B------:R-:W-:Y:S01]  /*44d0*/  F2FP.PACK_AB R35, R170, R35 ;  /* 0x00000023aa23723e */ /* 0x000fe200000000ff */
[----:B------:R-:W-:-:S02]  /*44e0*/  FMUL R27, R5, R91 ;  /* 0x0000005b051b7220 */ /* 0x000fc40000400000 */
[C---:B------:R-:W-:Y:S02]  /*44f0*/  FMUL R169, R5.reuse, R90 ;  /* 0x0000005a05a97220 */ /* 0x040fe40000400000 */
[C---:B------:R-:W-:Y:S01]  /*4500*/  FMUL R37, R5.reuse, R95 ;  /* 0x0000005f05257220 */ /* 0x040fe20000400000 */
[----:B------:R-:W-:Y:S01]  /*4510*/  F2FP.PACK_AB R38, R38, R27 ;  /* 0x0000001b2626723e */ /* 0x000fe200000000ff */
[C---:B------:R-:W-:Y:S01]  /*4520*/  FMUL R178, R5.reuse, R94 ;  /* 0x0000005e05b27220 */ /* 0x040fe20000400000 */
[----:B------:R-:W-:Y:S01]  /*4530*/  F2FP.PACK_AB R34, R34, R169 ;  /* 0x000000a92222723e */ /* 0x000fe200000000ff */
[C---:B------:R-:W-:Y:S02]  /*4540*/  FMUL R26, R5.reuse, R99 ;  /* 0x00000063051a7220 */ /* 0x040fe40000400000 */
[C---:B------:R-:W-:Y:S02]  /*4550*/  FMUL R33, R5.reuse, R98 ;  /* 0x0000006205217220 */ /* 0x040fe40000400000 */
[----:B------:R-:W-:Y:S01]  /*4560*/  FMUL R25, R5, R103 ;  /* 0x0000006705197220 */ /* 0x000fe20000400000 */
[----:B------:R-:W-:Y:S01]  /*4570*/  F2FP.PACK_AB R37, R37, R26 ;  /* 0x0000001a2525723e */ /* 0x000fe200000000ff */
[C---:B------:R-:W-:Y:S01]  /*4580*/  FMUL R29, R5.reuse, R102 ;  /* 0x00000066051d7220 */ /* 0x040fe20000400000 */
[----:B------:R-:W-:Y:S01]  /*4590*/  F2FP.PACK_AB R33, R178, R33 ;  /* 0x00000021b221723e */ /* 0x000fe200000000ff */
[----:B------:R-:W-:-:S02]  /*45a0*/  FMUL R36, R5, R107 ;  /* 0x0000006b05247220 */ /* 0x000fc40000400000 */
[C---:B------:R-:W-:Y:S02]  /*45b0*/  FMUL R32, R5.reuse, R106 ;  /* 0x0000006a05207220 */ /* 0x040fe40000400000 */
[----:B------:R-:W-:Y:S01]  /*45c0*/  FMUL R21, R5, R111 ;  /* 0x0000006f05157220 */ /* 0x000fe20000400000 */
[----:B------:R-:W-:Y:S01]  /*45d0*/  F2FP.PACK_AB R36, R25, R36 ;  /* 0x000000241924723e */ /* 0x000fe200000000ff */
[----:B------:R-:W-:Y:S01]  /*45e0*/  FMUL R22, R5, R110 ;  /* 0x0000006e05167220 */ /* 0x000fe20000400000 */
[----:B------:R-:W-:Y:S01]  /*45f0*/  F2FP.PACK_AB R32, R29, R32 ;  /* 0x000000201d20723e */ /* 0x000fe200000000ff */
[C---:B------:R-:W-:Y:S02]  /*4600*/  FMUL R40, R5.reuse, R115 ;  /* 0x0000007305287220 */ /* 0x040fe40000400000 */
[C---:B------:R-:W-:Y:S02]  /*4610*/  FMUL R23, R5.reuse, R114 ;  /* 0x0000007205177220 */ /* 0x040fe40000400000 */
[----:B------:R-:W-:-:S02]  /*4620*/  FMUL R13, R5, R119 ;  /* 0x00000077050d7220 */ /* 0x000fc40000400000 */
[C---:B------:R-:W-:Y:S02]  /*4630*/  FMUL R41, R5.reuse, R118 ;  /* 0x0000007605297220 */ /* 0x040fe40000400000 */
[C---:B------:R-:W-:Y:S02]  /*4640*/  FMUL R42, R5.reuse, R123 ;  /* 0x0000007b052a7220 */ /* 0x040fe40000400000 */
[C---:B------:R-:W-:Y:S02]  /*4650*/  FMUL R44, R5.reuse, R122 ;  /* 0x0000007a052c7220 */ /* 0x040fe40000400000 */
[C---:B------:R-:W-:Y:S02]  /*4660*/  FMUL R43, R5.reuse, R127 ;  /* 0x0000007f052b7220 */ /* 0x040fe40000400000 */
[C---:B------:R-:W-:Y:S02]  /*4670*/  FMUL R45, R5.reuse, R126 ;  /* 0x0000007e052d7220 */ /* 0x040fe40000400000 */
[----:B------:R-:W-:-:S02]  /*4680*/  FMUL R46, R5, R131 ;  /* 0x00000083052e7220 */ /* 0x000fc40000400000 */
[C---:B------:R-:W-:Y:S02]  /*4690*/  FMUL R48, R5.reuse, R130 ;  /* 0x0000008205307220 */ /* 0x040fe40000400000 */
[C---:B------:R-:W-:Y:S02]  /*46a0*/  FMUL R47, R5.reuse, R135 ;  /* 0x00000087052f7220 */ /* 0x040fe40000400000 */
[C---:B------:R-:W-:Y:S02]  /*46b0*/  FMUL R49, R5.reuse, R134 ;  /* 0x0000008605317220 */ /* 0x040fe40000400000 */
[C---:B------:R-:W-:Y:S02]  /*46c0*/  FMUL R50, R5.reuse, R143 ;  /* 0x0000008f05327220 */ /* 0x040fe40000400000 */
[----:B------:R-:W-:Y:S02]  /*46d0*/  FMUL R52, R5, R142 ;  /* 0x0000008e05347220 */ /* 0x000fe40000400000 */
[----:B------:R-:W-:-:S02]  /*46e0*/  @!P4 FMUL R108, R108, 16777216 ;  /* 0x4b8000006c6cc820 */ /* 0x000fc40000400000 */
[----:B------:R-:W-:Y:S02]  /*46f0*/  @!P4 FMUL R112, R112, 16777216 ;  /* 0x4b8000007070c820 */ /* 0x000fe40000400000 */
[----:B-1----:R-:W-:Y:S01]  /*4700*/  FMUL R5, R7, R120 ;  /* 0x0000007807057220 */ /* 0x002fe20000400000 */
[----:B------:R-:W-:Y:S01]  /*4710*/  MOV R120, c[0x0][0x1c8] ;  /* 0x0000720000787a02 */ /* 0x000fe20000000f00 */
[----:B------:R-:W-:Y:S02]  /*4720*/  @P2 FMUL R133, R133, 0.25 ;  /* 0x3e80000085852820 */ /* 0x000fe40000400000 */
[----:B------:R-:W-:Y:S02]  /*4730*/  @P2 FMUL R141, R141, 0.25 ;  /* 0x3e8000008d8d2820 */ /* 0x000fe40000400000 */
[C---:B------:R-:W-:Y:S02]  /*4740*/  FMUL R11, R7.reuse, R108 ;  /* 0x0000006c070b7220 */ /* 0x040fe40000400000 */
[----:B------:R-:W-:-:S02]  /*4750*/  FMUL R16, R7, R112 ;  /* 0x0000007007107220 */ /* 0x000fc40000400000 */
[----:B------:R-:W-:Y:S02]  /*4760*/  @!P4 FMUL R133, R133, 16777216 ;  /* 0x4b8000008585c820 */ /* 0x000fe40000400000 */
[----:B------:R-:W-:Y:S01]  /*4770*/  @!P4 FMUL R141, R141, 16777216 ;  /* 0x4b8000008d8dc820 */ /* 0x000fe20000400000 */
[----:B------:R-:W-:Y:S01]  /*4780*/  F2FP.PACK_AB R11, R11, R16 ;  /* 0x000000100b0b723e */ /* 0x000fe200000000ff */
[----:B------:R-:W-:Y:S02]  /*4790*/  IMAD R55, R120, 0x2, R53 ;  /* 0x0000000278377824 */ /* 0x000fe400078e0235 */
[----:B------:R-:W-:Y:S02]  /*47a0*/  @P2 FMUL R132, R132, 0.25 ;  /* 0x3e80000084842820 */ /* 0x000fe40000400000 */
[----:B------:R-:W-:Y:S02]  /*47b0*/  @P2 FMUL R140, R140, 0.25 ;  /* 0x3e8000008c8c2820 */ /* 0x000fe40000400000 */
[----:B------:R-:W-:-:S02]  /*47c0*/  FMUL R16, R7, R133 ;  /* 0x0000008507107220 */ /* 0x000fc40000400000 */
[----:B------:R-:W-:Y:S02]  /*47d0*/  FMUL R51, R7, R141 ;  /* 0x0000008d07337220 */ /* 0x000fe40000400000 */
[----:B------:R-:W-:Y:S02]  /*47e0*/  IMAD R57, R120, 0x2, R55 ;  /* 0x0000000278397824 */ /* 0x000fe400078e0237 */
[----:B------:R-:W-:Y:S01]  /*47f0*/  @!P4 FMUL R132, R132, 16777216 ;  /* 0x4b8000008484c820 */ /* 0x000fe20000400000 */
[----:B------:R-:W-:Y:S01]  /*4800*/  F2FP.PACK_AB R16, R16, R51 ;  /* 0x000000331010723e */ /* 0x000fe200000000ff */
[----:B------:R-:W-:Y:S01]  /*4810*/  @!P4 FMUL R140, R140, 16777216 ;  /* 0x4b8000008c8cc820 */ /* 0x000fe20000400000 */
[----:B------:R-:W-:Y:S01]  /*4820*/  LEA R51, R120, R57, 0x1 ;  /* 0x0000003978337211 */ /* 0x000fe200078e08ff */
[----:B------:R-:W-:Y:S01]  /*4830*/  @P2 FMUL R116, R116, 0.25 ;  /* 0x3e80000074742820 */ /* 0x000fe20000400000 */
[----:B------:R-:W-:Y:S01]  /*4840*/  LEA R134, P5, R57, R128, 0x1 ;  /* 0x0000008039867211 */ /* 0x000fe200078a08ff */
[----:B------:R-:W-:-:S02]  /*4850*/  @P2 FMUL R124, R124, 0.25 ;  /* 0x3e8000007c7c2820 */ /* 0x000fc40000400000 */
[----:B------:R-:W-:Y:S01]  /*4860*/  @P2 FMUL R18, R18, 0.25 ;  /* 0x3e80000012122820 */ /* 0x000fe20000400000 */
[----:B------:R-:W-:Y:S01]  /*4870*/  LEA.HI.X.SX32 R135, R57, R24, 0x1, P5 ;  /* 0x0000001839877211 */ /* 0x000fe200028f0eff */
[----:B------:R-:W-:Y:S02]  /*4880*/  @P2 FMUL R109, R109, 0.25 ;  /* 0x3e8000006d6d2820 */ /* 0x000fe40000400000 */
[----:B------:R-:W-:Y:S02]  /*4890*/  @P2 FMUL R113, R113, 0.25 ;  /* 0x3e80000071712820 */ /* 0x000fe40000400000 */
[C---:B------:R-:W-:Y:S02]  /*48a0*/  FMUL R8, R7.reuse, R132 ;  /* 0x0000008407087220 */ /* 0x040fe40000400000 */
[----:B------:R-:W-:Y:S02]  /*48b0*/  FMUL R9, R7, R140 ;  /* 0x0000008c07097220 */ /* 0x000fe40000400000 */
[----:B------:R-:W-:-:S02]  /*48c0*/  @!P4 FMUL R116, R116, 16777216 ;  /* 0x4b8000007474c820 */ /* 0x000fc40000400000 */
[----:B------:R-:W-:Y:S01]  /*48d0*/  @!P4 FMUL R124, R124, 16777216 ;  /* 0x4b8000007c7cc820 */ /* 0x000fe20000400000 */
[----:B------:R-:W-:Y:S01]  /*48e0*/  F2FP.PACK_AB R8, R8, R9 ;  /* 0x000000090808723e */ /* 0x000fe200000000ff */
[----:B------:R-:W-:Y:S02]  /*48f0*/  @!P4 FMUL R18, R18, 16777216 ;  /* 0x4b8000001212c820 */ /* 0x000fe40000400000 */
[----:B------:R-:W-:Y:S02]  /*4900*/  @!P4 FMUL R109, R109, 16777216 ;  /* 0x4b8000006d6dc820 */ /* 0x000fe40000400000 */
[----:B------:R-:W-:Y:S02]  /*4910*/  @!P4 FMUL R113, R113, 16777216 ;  /* 0x4b8000007171c820 */ /* 0x000fe40000400000 */
        /* <DEDUP_REMOVED lines=20> */
[----:B------:R-:W-:Y:S01]  /*4a60*/  ISETP.GE.U32.AND P2, PT, R77, 0x7f800000, PT ;  /* 0x7f8000004d00780c */ /* 0x000fe20003f46070 */
[----:B------:R-:W-:-:S02]  /*4a70*/  IMAD R59, R120, 0x2, R51 ;  /* 0x00000002783b7824 */ /* 0x000fc400078e0233 */
[C---:B------:R-:W-:Y:S02]  /*4a80*/  FMUL R10, R7.reuse, R116 ;  /* 0x00000074070a7220 */ /* 0x040fe40000400000 */
[C---:B------:R-:W-:Y:S02]  /*4a90*/  FMUL R9, R7.reuse, R124 ;  /* 0x0000007c07097220 */ /* 0x040fe40000400000 */
[C---:B------:R-:W-:Y:S01]  /*4aa0*/  FMUL R18, R7.reuse, R18 ;  /* 0x0000001207127220 */ /* 0x040fe20000400000 */
[----:B------:R-:W-:Y:S01]  /*4ab0*/  F2FP.PACK_AB R10, R10, R5 ;  /* 0x000000050a0a723e */ /* 0x000fe200000000ff */
[C---:B------:R-:W-:Y:S02]  /*4ac0*/  FMUL R19, R7.reuse, R109 ;  /* 0x0000006d07137220 */ /* 0x040fe40000400000 */
[----:B------:R-:W-:Y:S01]  /*4ad0*/  FMUL R4, R7, R113 ;  /* 0x0000007107047220 */ /* 0x000fe20000400000 */
[----:B------:R-:W-:Y:S01]  /*4ae0*/  F2FP.PACK_AB R9, R9, R18 ;  /* 0x000000120909723e */ /* 0x000fe200000000ff */
[----:B------:R-:W-:-:S02]  /*4af0*/  @!P4 FMUL R125, R125, 16777216 ;  /* 0x4b8000007d7dc820 */ /* 0x000fc40000400000 */
[----:B------:R-:W-:Y:S01]  /*4b00*/  @!P4 FMUL R129, R129, 16777216 ;  /* 0x4b8000008181c820 */ /* 0x000fe20000400000 */
[----:B------:R-:W-:Y:S01]  /*4b10*/  F2FP.PACK_AB R19, R19, R4 ;  /* 0x000000041313723e */ /* 0x000fe200000000ff */
[----:B------:R-:W-:Y:S01]  /*4b20*/  @!P4 FMUL R117, R117, 16777216 ;  /* 0x4b8000007575c820 */ /* 0x000fe20000400000 */
[----:B------:R-:W-:Y:S01]  /*4b30*/  IADD3 R4, R79, -R12, RZ ;  /* 0x8000000c4f047210 */ /* 0x000fe20007ffe0ff */
[----:B------:R-:W-:Y:S01]  /*4b40*/  @!P4 FMUL R121, R121, 16777216 ;  /* 0x4b8000007979c820 */ /* 0x000fe20000400000 */
[----:B------:R0:W-:Y:S01]  /*4b50*/  STS.128 [R14], R8 ;  /* 0x000000080e007388 */ /* 0x0001e20000000c00 */
[----:B------:R-:W-:Y:S02]  /*4b60*/  @!P4 FMUL R137, R137, 16777216 ;  /* 0x4b8000008989c820 */ /* 0x000fe40000400000 */
[----:B------:R-:W-:Y:S02]  /*4b70*/  @!P4 FMUL R136, R136, 16777216 ;  /* 0x4b8000008888c820 */ /* 0x000fe40000400000 */
[----:B------:R-:W-:-:S02]  /*4b80*/  @!P4 FMUL R81, R81, 16777216 ;  /* 0x4b8000005151c820 */ /* 0x000fc40000400000 */
[----:B------:R-:W-:Y:S02]  /*4b90*/  @!P4 FMUL R80, R80, 16777216 ;  /* 0x4b8000005050c820 */ /* 0x000fe40000400000 */
[----:B------:R-:W-:Y:S02]  /*4ba0*/  @!P4 FMUL R85, R85, 16777216 ;  /* 0x4b8000005555c820 */ /* 0x000fe40000400000 */
[----:B------:R-:W-:Y:S02]  /*4bb0*/  @!P4 FMUL R84, R84, 16777216 ;  /* 0x4b8000005454c820 */ /* 0x000fe40000400000 */
[----:B------:R-:W-:Y:S02]  /*4bc0*/  @!P4 FMUL R89, R89, 16777216 ;  /* 0x4b8000005959c820 */ /* 0x000fe40000400000 */
[----:B------:R-:W-:Y:S01]  /*4bd0*/  @!P4 FMUL R88, R88, 16777216 ;  /* 0x4b8000005858c820 */ /* 0x000fe20000400000 */
[----:B0-----:R-:W-:Y:S01]  /*4be0*/  F2FP.PACK_AB R8, R47, R50 ;  /* 0x000000322f08723e */ /* 0x001fe200000000ff */
[----:B------:R-:W-:Y:S01]  /*4bf0*/  @!P4 FMUL R93, R93, 16777216 ;  /* 0x4b8000005d5dc820 */ /* 0x000fe20000400000 */
[----:B------:R-:W-:Y:S01]  /*4c00*/  F2FP.PACK_AB R10, R13, R42 ;  /* 0x0000002a0d0a723e */ /* 0x000fe200000000ff */
[----:B------:R-:W-:-:S02]  /*4c10*/  @!P4 FMUL R92, R92, 16777216 ;  /* 0x4b8000005c5cc820 */ /* 0x000fc40000400000 */
[----:B------:R-:W-:Y:S02]  /*4c20*/  @!P4 FMUL R97, R97, 16777216 ;  /* 0x4b8000006161c820 */ /* 0x000fe40000400000 */
[----:B------:R-:W-:Y:S02]  /*4c30*/  @!P4 FMUL R96, R96, 16777216 ;  /* 0x4b8000006060c820 */ /* 0x000fe40000400000 */
[----:B------:R-:W-:Y:S02]  /*4c40*/  @!P4 FMUL R101, R101, 16777216 ;  /* 0x4b8000006565c820 */ /* 0x000fe40000400000 */
[----:B------:R-:W-:Y:S02]  /*4c50*/  @!P4 FMUL R100, R100, 16777216 ;  /* 0x4b8000006464c820 */ /* 0x000fe40000400000 */
[----:B------:R-:W-:Y:S02]  /*4c60*/  @!P4 FMUL R105, R105, 16777216 ;  /* 0x4b8000006969c820 */ /* 0x000fe40000400000 */
[----:B------:R-:W-:Y:S01]  /*4c70*/  @!P4 FMUL R104, R104, 16777216 ;  /* 0x4b8000006868c820 */ /* 0x000fe20000400000 */
[----:B------:R-:W-:Y:S01]  /*4c80*/  LEA R132, P4, R55, R128, 0x1 ;  /* 0x0000008037847211 */ /* 0x000fe200078808ff */
[----:B------:R-:W-:-:S02]  /*4c90*/  IMAD R61, R120, 0x2, R59 ;  /* 0x00000002783d7824 */ /* 0x000fc400078e023b */
[----:B------:R-:W-:Y:S01]  /*4ca0*/  FMUL R17, R7, R125 ;  /* 0x0000007d07117220 */ /* 0x000fe20000400000 */
[----:B------:R-:W-:Y:S01]  /*4cb0*/  LEA.HI.X.SX32 R133, R55, R24, 0x1, P4 ;  /* 0x0000001837857211 */ /* 0x000fe200020f0eff */
[C---:B------:R-:W-:Y:S01]  /*4cc0*/  FMUL R20, R7.reuse, R129 ;  /* 0x0000008107147220 */ /* 0x040fe20000400000 */
[----:B------:R-:W-:Y:S01]  /*4cd0*/  LEA R63, R120, R61, 0x1 ;  /* 0x0000003d783f7211 */ /* 0x000fe200078e08ff */
[----:B------:R-:W-:Y:S01]  /*4ce0*/  FMUL R18, R7, R117 ;  /* 0x0000007507127220 */ /* 0x000fe20000400000 */
[----:B------:R-:W-:Y:S01]  /*4cf0*/  LEA R140, P4, R61, R128, 0x1 ;  /* 0x000000803d8c7211 */ /* 0x000fe200078808ff */
[----:B------:R-:W-:Y:S01]  /*4d00*/  FMUL R5, R7, R121 ;  /* 0x0000007907057220 */ /* 0x000fe20000400000 */
[----:B------:R-:W-:Y:S01]  /*4d10*/  F2FP.PACK_AB R17, R17, R20 ;  /* 0x000000141111723e */ /* 0x000fe200000000ff */
[----:B------:R-:W-:Y:S01]  /*4d20*/  FMUL R172, R7, R137 ;  /* 0x0000008907ac7220 */ /* 0x000fe20000400000 */
[----:B------:R-:W-:Y:S01]  /*4d30*/  LEA.HI.X.SX32 R141, R61, R24, 0x1, P4 ;  /* 0x000000183d8d7211 */ /* 0x000fe200020f0eff */
[C---:B------:R-:W-:Y:S01]  /*4d40*/  FMUL R171, R7.reuse, R136 ;  /* 0x0000008807ab7220 */ /* 0x040fe20000400000 */
[----:B------:R-:W-:Y:S01]  /*4d50*/  F2FP.PACK_AB R18, R18, R5 ;  /* 0x000000051212723e */ /* 0x000fe200000000ff */
[----:B------:R-:W-:Y:S01]  /*4d60*/  FMUL R31, R7, R81 ;  /* 0x00000051071f7220 */ /* 0x000fe20000400000 */
[----:B------:R-:W-:Y:S01]  /*4d70*/  LEA R142, P5, R63, R128, 0x1 ;  /* 0x000000803f8e7211 */ /* 0x000fe200078a08ff */
[----:B------:R-:W-:-:S02]  /*4d80*/  FMUL R176, R7, R80 ;  /* 0x0000005007b07220 */ /* 0x000fc40000400000 */
[C---:B------:R-:W-:Y:S01]  /*4d90*/  FMUL R30, R7.reuse, R85 ;  /* 0x00000055071e7220 */ /* 0x040fe20000400000 */
[----:B------:R0:W-:Y:S01]  /*4da0*/  STS.128 [R14+0x800], R16 ;  /* 0x000800100e007388 */ /* 0x0001e20000000c00 */
[----:B------:R-:W-:Y:S01]  /*4db0*/  FMUL R175, R7, R84 ;  /* 0x0000005407af7220 */ /* 0x000fe20000400000 */
[----:B------:R-:W-:Y:S01]  /*4dc0*/  LEA.HI.X.SX32 R143, R63, R24, 0x1, P5 ;  /* 0x000000183f8f7211 */ /* 0x000fe200028f0eff */
[----:B------:R-:W-:Y:S01]  /*4dd0*/  FMUL R173, R7, R89 ;  /* 0x0000005907ad7220 */ /* 0x000fe20000400000 */
[----:B------:R-:W-:Y:S01]  /*4de0*/  F2FP.PACK_AB R27, R171, R176 ;  /* 0x000000b0ab1b723e */ /* 0x000fe200000000ff */
[C---:B------:R-:W-:Y:S01]  /*4df0*/  FMUL R180, R7.reuse, R88 ;  /* 0x0000005807b47220 */ /* 0x040fe20000400000 */
[----:B------:R-:W-:Y:S01]  /*4e00*/  F2FP.PACK_AB R31, R172, R31 ;  /* 0x0000001fac1f723e */ /* 0x000fe200000000ff */
[C---:B------:R-:W-:Y:S01]  /*4e10*/  FMUL R177, R7.reuse, R93 ;  /* 0x0000005d07b17220 */ /* 0x040fe20000400000 */
[----:B------:R-:W-:Y:S01]  /*4e20*/  F2FP.PACK_AB R30, R30, R173 ;  /* 0x000000ad1e1e723e */ /* 0x000fe200000000ff */
[----:B------:R-:W-:Y:S01]  /*4e30*/  FMUL R179, R7, R92 ;  /* 0x0000005c07b37220 */ /* 0x000fe20000400000 */
        /* <DEDUP_REMOVED lines=8> */
[----:B------:R-:W-:Y:S02]  /*4ec0*/  FMUL R183, R7, R104 ;  /* 0x0000006807b77220 */ /* 0x000fe40000400000 */
[----:B------:R-:W-:Y:S01]  /*4ed0*/  IMAD.MOV.U32 R7, RZ, RZ, 0x3dc6b27f ;  /* 0x3dc6b27fff077424 */ /* 0x000fe200078e00ff */
[----:B------:R-:W-:Y:S01]  /*4ee0*/  F2FP.PACK_AB R28, R28, R181 ;  /* 0x000000b51c1c723e */ /* 0x000fe200000000ff */
[----:B------:R-:W-:Y:S01]  /*4ef0*/  FADD R12, R6, -1 ;  /* 0xbf800000060c7421 */ /* 0x000fe20000000000 */
[----:B------:R-:W-:Y:S01]  /*4f00*/  F2FP.PACK_AB R6, R41, R44 ;  /* 0x0000002c2906723e */ /* 0x000fe200000000ff */
[----:B------:R-:W-:Y:S01]  /*4f10*/  FADD R20, R4, -1 ;  /* 0xbf80000004147421 */ /* 0x000fe20000000000 */
[----:B------:R-:W-:Y:S01]  /*4f20*/  F2FP.PACK_AB R4, R49, R52 ;  /* 0x000000343104723e */ /* 0x000fe200000000ff */
[----:B------:R-:W-:-:S02]  /*4f30*/  FFMA.FTZ R5, R12, R7, -0.16845393180847167969 ;  /* 0xbe2c7f300c057423 */ /* 0x000fc40000010007 */
[----:B------:R-:W-:Y:S02]  /*4f40*/  IMAD R49, R120, 0x2, R63 ;  /* 0x0000000278317824 */ /* 0x000fe400078e023f */
[----:B------:R-:W-:Y:S02]  /*4f50*/  FFMA.FTZ R7, R20, R7, -0.16845393180847167969 ;  /* 0xbe2c7f3014077423 */ /* 0x000fe40000010007 */
[----:B------:R-:W-:Y:S02]  /*4f60*/  FFMA.FTZ R5, R12, R5, 0.1716887056827545166 ;  /* 0x3e2fcf2a0c057423 */ /* 0x000fe40000010005 */
[----:B0-----:R-:W-:Y:S02]  /*4f70*/  IMAD R19, R120, 0x2, R49 ;  /* 0x0000000278137824 */ /* 0x001fe400078e0231 */
[----:B------:R-:W-:Y:S02]  /*4f80*/  FFMA.FTZ R9, R20, R7, 0.1716887056827545166 ;  /* 0x3e2fcf2a14097423 */ /* 0x000fe40000010007 */
[----:B------:R-:W-:Y:S01]  /*4f90*/  FFMA.FTZ R7, R12, R5, -0.17900948226451873779 ;  /* 0xbe374e430c077423 */ /* 0x000fe20000010005 */
[----:B------:R-:W-:Y:S01]  /*4fa0*/  F2FP.PACK_AB R5, R45, R48 ;  /* 0x000000302d05723e */ /* 0x000fe200000000ff */
[----:B------:R-:W-:Y:S01]  /*4fb0*/  FFMA.FTZ R11, R20, R9, -0.17900948226451873779 ;  /* 0xbe374e43140b7423 */ /* 0x000fe20000010009 */
[----:B------:R-:W-:Y:S01]  /*4fc0*/  LEA R45, R120, R19, 0x1 ;  /* 0x00000013782d7211 */ /* 0x000fe200078e08ff */
[----:B------:R-:W-:Y:S01]  /*4fd0*/  FFMA.FTZ R7, R12, R7, 0.20512372255325317383 ;  /* 0x3e520bf40c077423 */ /* 0x000fe20000010007 */
[----:B------:R-:W-:Y:S01]  /*4fe0*/  F2FP.PACK_AB R9, R43, R46 ;  /* 0x0000002e2b09723e */ /* 0x000fe200000000ff */
[----:B------:R-:W-:Y:S01]  /*4ff0*/  FFMA.FTZ R11, R20, R11, 0.20512372255325317383 ;  /* 0x3e520bf4140b7423 */ /* 0x000fe2000001000b */
[----:B------:R-:W-:Y:S01]  /*5000*/  LEA R146, P4, R19, R128, 0x1 ;  /* 0x0000008013927211 */ /* 0x000fe200078808ff */
[----:B------:R-:W-:-:S02]  /*5010*/  IMAD R43, R120, 0x2, R45 ;  /* 0x00000002782b7824 */ /* 0x000fc400078e022d */
[----:B------:R-:W-:Y:S01]  /*5020*/  FFMA.FTZ R7, R12, R7, -0.24046532809734344482 ;  /* 0xbe763c8b0c077423 */ /* 0x000fe20000010007 */
[----:B------:R-:W-:Y:S01]  /*5030*/  LEA.HI.X.SX32 R147, R19, R24, 0x1, P4 ;  /* 0x0000001813937211 */ /* 0x000fe200020f0eff */
[----:B------:R-:W-:Y:S01]  /*5040*/  IMAD R41, R120, 0x2, R43 ;  /* 0x0000000278297824 */ /* 0x000fe200078e022b */
[-C--:B------:R-:W-:Y:S01]  /*5050*/  LEA R150, P4, R43, R128.reuse, 0x1 ;  /* 0x000000802b967211 */ /* 0x080fe200078808ff */
[----:B------:R-:W-:Y:S02]  /*5060*/  FFMA.FTZ R11, R20, R11, -0.24046532809734344482 ;  /* 0xbe763c8b140b7423 */ /* 0x000fe4000001000b */
[----:B------:R-:W-:Y:S01]  /*5070*/  FFMA.FTZ R7, R12, R7, 0.28857114911079406738 ;  /* 0x3e93bf990c077423 */ /* 0x000fe20000010007 */
[----:B------:R-:W-:Y:S01]  /*5080*/  LEA R47, R120, R41, 0x1 ;  /* 0x00000029782f7211 */ /* 0x000fe200078e08ff */
[----:B------:R-:W-:Y:S01]  /*5090*/  FFMA.FTZ R13, R20, R11, 0.28857114911079406738 ;  /* 0x3e93bf99140d7423 */ /* 0x000fe2000001000b */
[----:B------:R-:W-:Y:S01]  /*50a0*/  LEA R152, P5, R41, R128, 0x1 ;  /* 0x0000008029987211 */ /* 0x000fe200078a08ff */
[----:B------:R-:W-:Y:S01]  /*50b0*/  FFMA.FTZ R11, R12, R7, -0.36067417263984680176 ;  /* 0xbeb8aa490c0b7423 */ /* 0x000fe20000010007 */
[-C--:B------:R-:W-:Y:S01]  /*50c0*/  LEA.HI.X.SX32 R151, R43, R24.reuse, 0x1, P4 ;  /* 0x000000182b977211 */ /* 0x080fe200020f0eff */
[----:B------:R-:W-:Y:S01]  /*50d0*/  FFMA.FTZ R17, R20, R13, -0.36067417263984680176 ;  /* 0xbeb8aa4914117423 */ /* 0x000fe2000001000d */
[----:B------:R-:W-:Y:S01]  /*50e0*/  LEA.HI.X.SX32 R153, R41, R24, 0x1, P5 ;  /* 0x0000001829997211 */ /* 0x000fe200028f0eff */
[----:B------:R-:W-:Y:S01]  /*50f0*/  IMAD R65, R120, 0x2, R47 ;  /* 0x0000000278417824 */ /* 0x000fe200078e022f */
[----:B------:R-:W-:Y:S01]  /*5100*/  F2FP.PACK_AB R7, R22, R23 ;  /* 0x000000171607723e */ /* 0x000fe200000000ff */
[----:B------:R-:W-:Y:S01]  /*5110*/  FFMA.FTZ R13, R12, R11, 0.48089820146560668945 ;  /* 0x3ef6384a0c0d7423 */ /* 0x000fe2000001000b */
[----:B------:R-:W-:Y:S01]  /*5120*/  F2FP.PACK_AB R11, R21, R40 ;  /* 0x00000028150b723e */ /* 0x000fe200000000ff */
[----:B------:R-:W-:Y:S01]  /*5130*/  IMAD R67, R120, 0x2, R65 ;  /* 0x0000000278437824 */ /* 0x000fe200078e0241 */
[-C--:B------:R-:W-:Y:S01]  /*5140*/  LEA R158, P4, R65, R128.reuse, 0x1 ;  /* 0x00000080419e7211 */ /* 0x080fe200078808ff */
[----:B------:R-:W-:Y:S01]  /*5150*/  FFMA.FTZ R13, R12, R13, -0.72134751081466674805 ;  /* 0xbf38aa3b0c0d7423 */ /* 0x000fe2000001000d */
[----:B------:R-:W-:Y:S01]  /*5160*/  STS.128 [R14+0x80], R4 ;  /* 0x000080040e007388 */ /* 0x000fe20000000c00 */
[----:B------:R-:W-:Y:S01]  /*5170*/  FFMA.FTZ R17, R20, R17, 0.48089820146560668945 ;  /* 0x3ef6384a14117423 */ /* 0x000fe20000010011 */
[----:B------:R-:W-:Y:S01]  /*5180*/  LEA R69, R120, R67, 0x1 ;  /* 0x0000004378457211 */ /* 0x000fe200078e08ff */
[----:B------:R-:W-:Y:S01]  /*5190*/  FMUL R13, R12, R13 ;  /* 0x0000000d0c0d7220 */ /* 0x000fe20000400000 */
[----:B------:R-:W-:Y:S01]  /*51a0*/  LEA R160, P5, R67, R128, 0x1 ;  /* 0x0000008043a07211 */ /* 0x000fe200078a08ff */
[----:B------:R-:W-:Y:S01]  /*51b0*/  FFMA.FTZ R17, R20, R17, -0.72134751081466674805 ;  /* 0xbf38aa3b14117423 */ /* 0x000fe20000010011 */
[-C--:B------:R-:W-:Y:S01]  /*51c0*/  LEA.HI.X.SX32 R159, R65, R24.reuse, 0x1, P4 ;  /* 0x00000018419f7211 */ /* 0x080fe200020f0eff */
[----:B------:R-:W-:Y:S01]  /*51d0*/  FMUL R13, R12, R13 ;  /* 0x0000000d0c0d7220 */ /* 0x000fe20000400000 */
[----:B------:R-:W-:Y:S01]  /*51e0*/  LEA.HI.X.SX32 R161, R67, R24, 0x1, P5 ;  /* 0x0000001843a17211 */ /* 0x000fe200028f0eff */
[----:B------:R-:W-:Y:S01]  /*51f0*/  IMAD R71, R120, 0x2, R69 ;  /* 0x0000000278477824 */ /* 0x000fe200078e0245 */
[----:B------:R-:W-:Y:S01]  /*5200*/  STS.128 [R14+0x880], R8 ;  /* 0x000880080e007388 */ /* 0x000fe20000000c00 */
[----:B------:R-:W-:-:S02]  /*5210*/  FFMA.FTZ R12, R12, 1.4426950216293334961, R13 ;  /* 0x3fb8aa3b0c0c7823 */ /* 0x000fc4000001000d */
[----:B------:R-:W-:Y:S01]  /*5220*/  IMAD R13, R120, 0x2, R71 ;  /* 0x00000002780d7824 */ /* 0x000fe200078e0247 */
[----:B------:R-:W-:Y:S01]  /*5230*/  BAR.SYNC.DEFER_BLOCKING 0x0 ;  /* 0x0000000000007b1d */ /* 0x000fe20000010000 */
[----:B------:R-:W-:Y:S01]  /*5240*/  FMUL R17, R20, R17 ;  /* 0x0000001114117220 */ /* 0x000fe20000400000 */
[----:B------:R-:W-:Y:S01]  /*5250*/  LEA R164, P4, R71, R128, 0x1 ;  /* 0x0000008047a47211 */ /* 0x000fe200078808ff */
[----:B------:R-:W-:Y:S01]  /*5260*/  FADD R185, R185, R12 ;  /* 0x0000000cb9b97221 */ /* 0x000fe20000000000 */
[----:B------:R-:W-:Y:S01]  /*5270*/  LEA R73, R120, R13, 0x1 ;  /* 0x0000000d78497211 */ /* 0x000fe200078e08ff */
[----:B------:R-:W-:Y:S01]  /*5280*/  FMUL R17, R20, R17 ;  /* 0x0000001114117220 */ /* 0x000fe20000400000 */
[----:B------:R-:W-:Y:S01]  /*5290*/  LEA.HI.X.SX32 R165, R71, R24, 0x1, P4 ;  /* 0x0000001847a57211 */ /* 0x000fe200020f0eff */
[----:B------:R-:W-:Y:S01]  /*52a0*/  @P2 IMAD.MOV.U32 R12, RZ, RZ, 0x7f800000 ;  /* 0x7f800000ff0c2424 */ /* 0x000fe200078e00ff */
[----:B------:R-:W-:Y:S01]  /*52b0*/  LEA R75, R120, R73, 0x1 ;  /* 0x00000049784b7211 */ /* 0x000fe200078e08ff */
[----:B------:R-:W-:Y:S01]  /*52c0*/  FFMA.FTZ R20, R20, 1.4426950216293334961, R17 ;  /* 0x3fb8aa3b14147823 */ /* 0x000fe20000010011 */
[----:B------:R-:W-:Y:S01]  /*52d0*/  LEA R166, P5, R13, R128, 0x1 ;  /* 0x000000800da67211 */ /* 0x000fe200078a08ff */
[----:B------:R-:W-:-:S02]  /*52e0*/  @P3 IMAD.MOV.U32 R16, RZ, RZ, 0x7f800000 ;  /* 0x7f800000ff103424 */ /* 0x000fc400078e00ff */
[----:B------:R-:W-:Y:S01]  /*52f0*/  @P2 FFMA.FTZ R185, R77, R12, +INF ;  /* 0x7f8000004db92423 */ /* 0x000fe2000001000c */
[----:B------:R-:W-:Y:S01]  /*5300*/  FSETP.NEU.AND P2, PT, R79, RZ, PT ;  /* 0x000000ff4f00720b */ /* 0x000fe20003f4d000 */
[C---:B------:R-:W-:Y:S01]  /*5310*/  IMAD R77, R120.reuse, 0x2, R75 ;  /* 0x00000002784d7824 */ /* 0x040fe200078e024b */
[----:B------:R-:W-:Y:S01]  /*5320*/  LEA R12, P4, R75, R128, 0x1 ;  /* 0x000000804b0c7211 */ /* 0x000fe200078808ff */
[----:B------:R-:W-:Y:S01]  /*5330*/  FADD R187, R187, R20 ;  /* 0x00000014bbbb7221 */ /* 0x000fe20000000000 */
[----:B------:R-:W-:Y:S01]  /*5340*/  LEA.HI.X.SX32 R167, R13, R24, 0x1, P5 ;  /* 0x000000180da77211 */ /* 0x000fe200028f0eff */
[----:B------:R-:W-:Y:S01]  /*5350*/  @P3 FFMA.FTZ R187, R79, R16, +INF ;  /* 0x7f8000004fbb3423 */ /* 0x000fe20000010010 */
[----:B------:R-:W-:Y:S01]  /*5360*/  LEA R130, P3, R53, R128, 0x1 ;  /* 0x0000008035827211 */ /* 0x000fe200078608ff */
[C---:B------:R-:W-:Y:S01]  /*5370*/  IMAD R79, R120.reuse, 0x2, R77 ;  /* 0x00000002784f7824 */ /* 0x040fe200078e024d */
[-C--:B------:R-:W-:Y:S02]  /*5380*/  LEA.HI.X.SX32 R13, R75, R24.reuse, 0x1, P4 ;  /* 0x000000184b0d7211 */ /* 0x080fe400020f0eff */
[----:B------:R-:W-:Y:S01]  /*5390*/  LEA.HI.X.SX32 R131, R53, R24, 0x1, P3 ;  /* 0x0000001835837211 */ /* 0x000fe200018f0eff */
[----:B------:R-:W-:Y:S01]  /*53a0*/  LDS.128 R4, [R0] ;  /* 0x0000000000047984 */ /* 0x000fe20000000c00 */
[----:B------:R-:W-:-:S02]  /*53b0*/  LEA R81, R120, R79, 0x1 ;  /* 0x0000004f78517211 */ /* 0x000fc400078e08ff */
[-C--:B------:R-:W-:Y:S01]  /*53c0*/  LEA R136, P3, R51, R128.reuse, 0x1 ;  /* 0x0000008033887211 */ /* 0x080fe200078608ff */
[----:B------:R-:W-:Y:S01]  /*53d0*/  LDS.128 R8, [R190] ;  /* 0x00000000be087984 */ /* 0x000fe20000000c00 */
[----:B------:R-:W-:Y:S01]  /*53e0*/  LEA R40, P5, R77, R128, 0x1 ;  /* 0x000000804d287211 */ /* 0x000fe200078a08ff */
[C---:B------:R-:W-:Y:S01]  /*53f0*/  IMAD R53, R120.reuse, 0x2, R81 ;  /* 0x0000000278357824 */ /* 0x040fe200078e0251 */
[----:B------:R-:W-:Y:S01]  /*5400*/  LEA.HI.X.SX32 R137, R51, R24, 0x1, P3 ;  /* 0x0000001833897211 */ /* 0x000fe200018f0eff */
[----:B------:R-:W0:Y:S01]  /*5410*/  LDS.128 R16, [R189] ;  /* 0x00000000bd107984 */ /* 0x000e220000000c00 */
[----:B------:R-:W-:Y:S01]  /*5420*/  LEA R138, P3, R59, R128, 0x1 ;  /* 0x000000803b8a7211 */ /* 0x000fe200078608ff */
[----:B------:R-:W-:Y:S01]  /*5430*/  IMAD R51, R120, 0x2, R53 ;  /* 0x0000000278337824 */ /* 0x000fe200078e0235 */
[-C--:B------:R-:W-:Y:S01]  /*5440*/  LEA.HI.X.SX32 R41, R77, R24.reuse, 0x1, P5 ;  /* 0x000000184d297211 */ /* 0x080fe200028f0eff */
[----:B------:R-:W1:Y:S01]  /*5450*/  LDS.128 R20, [R188] ;  /* 0x00000000bc147984 */ /* 0x000e620000000c00 */
[----:B------:R-:W-:-:S02]  /*5460*/  LEA.HI.X.SX32 R139, R59, R24, 0x1, P3 ;  /* 0x000000183b8b7211 */ /* 0x000fc400018f0eff */
[C---:B------:R-:W-:Y:S01]  /*5470*/  LEA R55, R120.reuse, R51, 0x1 ;  /* 0x0000003378377211 */ /* 0x040fe200078e08ff */
[----:B------:R-:W-:Y:S01]  /*5480*/  BAR.SYNC.DEFER_BLOCKING 0x0 ;  /* 0x0000000000007b1d */ /* 0x000fe20000010000 */
[-C--:B------:R-:W-:Y:S02]  /*5490*/  LEA R144, P3, R49, R128.reuse, 0x1 ;  /* 0x0000008031907211 */ /* 0x080fe400078608ff */
[----:B------:R-:W-:Y:S01]  /*54a0*/  LEA R44, P4, R81, R128, 0x1 ;  /* 0x00000080512c7211 */ /* 0x000fe200078808ff */
[C---:B------:R-:W-:Y:S01]  /*54b0*/  IMAD R57, R120.reuse, 0x2, R55 ;  /* 0x0000000278397824 */ /* 0x040fe200078e0237 */
[----:B------:R-:W-:Y:S02]  /*54c0*/  LEA.HI.X.SX32 R145, R49, R24, 0x1, P3 ;  /* 0x0000001831917211 */ /* 0x000fe400018f0eff */
[----:B------:R-:W-:Y:S02]  /*54d0*/  LEA R148, P3, R45, R128, 0x1 ;  /* 0x000000802d947211 */ /* 0x000fe400078608ff */
[----:B------:R-:W-:-:S02]  /*54e0*/  LEA R59, R120, R57, 0x1 ;  /* 0x00000039783b7211 */ /* 0x000fc400078e08ff */
[----:B------:R-:W-:Y:S02]  /*54f0*/  LEA.HI.X.SX32 R149, R45, R24, 0x1, P3 ;  /* 0x000000182d957211 */ /* 0x000fe400018f0eff */
[----:B------:R-:W-:Y:S01]  /*5500*/  LEA R156, P3, R47, R128, 0x1 ;  /* 0x000000802f9c7211 */ /* 0x000fe200078608ff */
[C---:B------:R-:W-:Y:S01]  /*5510*/  IMAD R61, R120.reuse, 0x2, R59 ;  /* 0x00000002783d7824 */ /* 0x040fe200078e023b */
[-C--:B------:R-:W-:Y:S02]  /*5520*/  LEA.HI.X.SX32 R45, R81, R24.reuse, 0x1, P4 ;  /* 0x00000018512d7211 */ /* 0x080fe400020f0eff */
[----:B------:R-:W-:Y:S02]  /*5530*/  LEA.HI.X.SX32 R157, R47, R24, 0x1, P3 ;  /* 0x000000182f9d7211 */ /* 0x000fe400018f0eff */
[----:B------:R-:W-:Y:S02]  /*5540*/  LEA R63, R120, R61, 0x1 ;  /* 0x0000003d783f7211 */ /* 0x000fe400078e08ff */
[----:B------:R-:W-:-:S02]  /*5550*/  LEA R162, P3, R69, R128, 0x1 ;  /* 0x0000008045a27211 */ /* 0x000fc400078608ff */
[----:B------:R-:W-:Y:S01]  /*5560*/  LEA R46, P5, R53, R128, 0x1 ;  /* 0x00000080352e7211 */ /* 0x000fe200078a08ff */
[C---:B------:R-:W-:Y:S01]  /*5570*/  IMAD R83, R120.reuse, 0x2, R63 ;  /* 0x0000000278537824 */ /* 0x040fe200078e023f */
[----:B------:R-:W-:Y:S01]  /*5580*/  LEA.HI.X.SX32 R163, R69, R24, 0x1, P3 ;  /* 0x0000001845a37211 */ /* 0x000fe200018f0eff */
[----:B------:R-:W-:Y:S01]  /*5590*/  STS.128 [R14+0x800], R28 ;  /* 0x0008001c0e007388 */ /* 0x000fe20000000c00 */
[C---:B------:R-:W-:Y:S02]  /*55a0*/  LEA R126, P3, R73.reuse, R128, 0x1 ;  /* 0x00000080497e7211 */ /* 0x040fe400078608ff */
[C---:B------:R-:W-:Y:S01]  /*55b0*/  LEA R85, R120.reuse, R83, 0x1 ;  /* 0x0000005378557211 */ /* 0x040fe200078e08ff */
[----:B------:R-:W-:Y:S01]  /*55c0*/  STS.128 [R14+0x80], R32 ;  /* 0x000080200e007388 */ /* 0x000fe20000000c00 */
[----:B------:R-:W-:Y:S02]  /*55d0*/  LEA.HI.X.SX32 R127, R73, R24, 0x1, P3 ;  /* 0x00000018497f7211 */ /* 0x000fe400018f0eff */
[----:B------:R-:W-:Y:S01]  /*55e0*/  LEA R42, P3, R79, R128, 0x1 ;  /* 0x000000804f2a7211 */ /* 0x000fe200078608ff */
[----:B------:R-:W-:Y:S01]  /*55f0*/  IMAD R87, R120, 0x2, R85 ;  /* 0x0000000278577824 */ /* 0x000fe200078e0255 */
[-C--:B------:R-:W-:Y:S01]  /*5600*/  LEA.HI.X.SX32 R47, R53, R24.reuse, 0x1, P5 ;  /* 0x00000018352f7211 */ /* 0x080fe200028f0eff */
[----:B------:R-:W-:Y:S01]  /*5610*/  STS.128 [R14+0x880], R36 ;  /* 0x000880240e007388 */ /* 0x000fe20000000c00 */
[----:B------:R-:W-:-:S02]  /*5620*/  LEA.HI.X.SX32 R43, R79, R24, 0x1, P3 ;  /* 0x000000184f2b7211 */ /* 0x000fc400018f0eff */
[C---:B------:R-:W-:Y:S02]  /*5630*/  LEA R67, R120.reuse, R87, 0x1 ;  /* 0x0000005778437211 */ /* 0x040fe400078e08ff */
[-C--:B------:R-:W-:Y:S02]  /*5640*/  LEA R48, P3, R51, R128.reuse, 0x1 ;  /* 0x0000008033307211 */ /* 0x080fe400078608ff */
[-C--:B------:R-:W-:Y:S01]  /*5650*/  LEA R52, P5, R57, R128.reuse, 0x1 ;  /* 0x0000008039347211 */ /* 0x080fe200078a08ff */
[C---:B------:R-:W-:Y:S01]  /*5660*/  IMAD R89, R120.reuse, 0x2, R67 ;  /* 0x0000000278597824 */ /* 0x040fe200078e0243 */
[----:B------:R-:W-:Y:S02]  /*5670*/  LEA R50, P4, R55, R128, 0x1 ;  /* 0x0000008037327211 */ /* 0x000fe400078808ff */
[----:B------:R-:W-:Y:S02]  /*5680*/  LEA.HI.X.SX32 R49, R51, R24, 0x1, P3 ;  /* 0x0000001833317211 */ /* 0x000fe400018f0eff */
[----:B------:R-:W-:-:S02]  /*5690*/  LEA R71, R120, R89, 0x1 ;  /* 0x0000005978477211 */ /* 0x000fc400078e08ff */
[----:B------:R-:W-:Y:S02]  /*56a0*/  LEA.HI.X.SX32 R53, R57, R24, 0x1, P5 ;  /* 0x0000001839357211 */ /* 0x000fe400028f0eff */
[-C--:B------:R-:W-:Y:S01]  /*56b0*/  LEA R54, P3, R59, R128.reuse, 0x1 ;  /* 0x000000803b367211 */ /* 0x080fe200078608ff */
[C---:B------:R-:W-:Y:S01]  /*56c0*/  IMAD R91, R120.reuse, 0x2, R71 ;  /* 0x00000002785b7824 */ /* 0x040fe200078e0247 */
[----:B------:R-:W-:Y:S02]  /*56d0*/  LEA R58, P5, R63, R128, 0x1 ;  /* 0x000000803f3a7211 */ /* 0x000fe400078a08ff */
[-C--:B------:R-:W-:Y:S02]  /*56e0*/  LEA.HI.X.SX32 R51, R55, R24.reuse, 0x1, P4 ;  /* 0x0000001837337211 */ /* 0x080fe400020f0eff */
[----:B------:R-:W-:Y:S02]  /*56f0*/  LEA R75, R120, R91, 0x1 ;  /* 0x0000005b784b7211 */ /* 0x000fe400078e08ff */
[----:B------:R-:W-:-:S02]  /*5700*/  LEA.HI.X.SX32 R55, R59, R24, 0x1, P3 ;  /* 0x000000183b377211 */ /* 0x000fc400018f0eff */
[----:B------:R-:W-:Y:S01]  /*5710*/  LEA.HI.X.SX32 R59, R63, R24, 0x1, P5 ;  /* 0x000000183f3b7211 */ /* 0x000fe200028f0eff */
[C---:B------:R-:W-:Y:S01]  /*5720*/  IMAD R77, R120.reuse, 0x2, R75 ;  /* 0x00000002784d7824 */ /* 0x040fe200078e024b */
[-C--:B------:R-:W-:Y:S02]  /*5730*/  LEA R56, P4, R61, R128.reuse, 0x1 ;  /* 0x000000803d387211 */ /* 0x080fe400078808ff */
[----:B------:R-:W-:Y:S02]  /*5740*/  LEA R64, P5, R87, R128, 0x1 ;  /* 0x0000008057407211 */ /* 0x000fe400078a08ff */
[C---:B------:R-:W-:Y:S02]  /*5750*/  LEA R79, R120.reuse, R77, 0x1 ;  /* 0x0000004d784f7211 */ /* 0x040fe400078e08ff */
[----:B------:R-:W-:Y:S02]  /*5760*/  LEA.HI.X.SX32 R57, R61, R24, 0x1, P4 ;  /* 0x000000183d397211 */ /* 0x000fe400020f0eff */
[----:B------:R-:W-:Y:S01]  /*5770*/  LEA R60, P3, R83, R128, 0x1 ;  /* 0x00000080533c7211 */ /* 0x000fe200078608ff */
[----:B------:R-:W-:Y:S01]  /*5780*/  IMAD R81, R120, 0x2, R79 ;  /* 0x0000000278517824 */ /* 0x000fe200078e024f */
[----:B------:R-:W-:-:S02]  /*5790*/  LEA.HI.X.SX32 R65, R87, R24, 0x1, P5 ;  /* 0x0000001857417211 */ /* 0x000fc400028f0eff */
[-C--:B------:R-:W-:Y:S02]  /*57a0*/  LEA R62, P4, R85, R128.reuse, 0x1 ;  /* 0x00000080553e7211 */ /* 0x080fe400078808ff */
[C---:B------:R-:W-:Y:S02]  /*57b0*/  LEA R93, R120.reuse, R81, 0x1 ;  /* 0x00000051785d7211 */ /* 0x040fe400078e08ff */
[----:B------:R-:W-:Y:S02]  /*57c0*/  LEA R70, P5, R71, R128, 0x1 ;  /* 0x0000008047467211 */ /* 0x000fe400078a08ff */
[-C--:B------:R-:W-:Y:S01]  /*57d0*/  LEA.HI.X.SX32 R61, R83, R24.reuse, 0x1, P3 ;  /* 0x00000018533d7211 */ /* 0x080fe200018f0eff */
[----:B------:R-:W-:Y:S01]  /*57e0*/  IMAD R95, R120, 0x2, R93 ;  /* 0x00000002785f7824 */ /* 0x000fe200078e025d */
[----:B------:R-:W-:Y:S02]  /*57f0*/  LEA.HI.X.SX32 R63, R85, R24, 0x1, P4 ;  /* 0x00000018553f7211 */ /* 0x000fe400020f0eff */
[----:B------:R-:W-:-:S02]  /*5800*/  LEA R66, P3, R67, R128, 0x1 ;  /* 0x0000008043427211 */ /* 0x000fc400078608ff */
[C---:B------:R-:W-:Y:S02]  /*5810*/  LEA R97, R120.reuse, R95, 0x1 ;  /* 0x0000005f78617211 */ /* 0x040fe400078e08ff */
[----:B------:R-:W-:Y:S02]  /*5820*/  LEA.HI.X.SX32 R71, R71, R24, 0x1, P5 ;  /* 0x0000001847477211 */ /* 0x000fe400028f0eff */
[-C--:B------:R-:W-:Y:S01]  /*5830*/  LEA R68, P4, R89, R128.reuse, 0x1 ;  /* 0x0000008059447211 */ /* 0x080fe200078808ff */
[C---:B------:R-:W-:Y:S01]  /*5840*/  IMAD R99, R120.reuse, 0x2, R97 ;  /* 0x0000000278637824 */ /* 0x040fe200078e0261 */
[----:B------:R-:W-:Y:S02]  /*5850*/  LEA R76, P5, R77, R128, 0x1 ;  /* 0x000000804d4c7211 */ /* 0x000fe400078a08ff */
[----:B------:R-:W-:Y:S02]  /*5860*/  LEA.HI.X.SX32 R67, R67, R24, 0x1, P3 ;  /* 0x0000001843437211 */ /* 0x000fe400018f0eff */
[----:B------:R-:W-:-:S02]  /*5870*/  LEA R101, R120, R99, 0x1 ;  /* 0x0000006378657211 */ /* 0x000fc400078e08ff */
[----:B------:R-:W-:Y:S02]  /*5880*/  LEA.HI.X.SX32 R69, R89, R24, 0x1, P4 ;  /* 0x0000001859457211 */ /* 0x000fe400020f0eff */
[----:B------:R-:W-:Y:S01]  /*5890*/  LEA R72, P3, R91, R128, 0x1 ;  /* 0x000000805b487211 */ /* 0x000fe200078608ff */
[C---:B------:R-:W-:Y:S01]  /*58a0*/  IMAD R103, R120.reuse, 0x2, R101 ;  /* 0x0000000278677824 */ /* 0x040fe200078e0265 */
[----:B------:R-:W-:Y:S02]  /*58b0*/  LEA.HI.X.SX32 R77, R77, R24, 0x1, P5 ;  /* 0x000000184d4d7211 */ /* 0x000fe400028f0eff */
[-C--:B------:R-:W-:Y:S02]  /*58c0*/  LEA R74, P4, R75, R128.reuse, 0x1 ;  /* 0x000000804b4a7211 */ /* 0x080fe400078808ff */
[----:B------:R-:W-:Y:S02]  /*58d0*/  LEA R105, R120, R103, 0x1 ;  /* 0x0000006778697211 */ /* 0x000fe400078e08ff */
[----:B------:R-:W-:-:S02]  /*58e0*/  LEA R82, P5, R93, R128, 0x1 ;  /* 0x000000805d527211 */ /* 0x000fc400078a08ff */
[-C--:B------:R-:W-:Y:S01]  /*58f0*/  LEA.HI.X.SX32 R73, R91, R24.reuse, 0x1, P3 ;  /* 0x000000185b497211 */ /* 0x080fe200018f0eff */
[C---:B------:R-:W-:Y:S01]  /*5900*/  IMAD R107, R120.reuse, 0x2, R105 ;  /* 0x00000002786b7824 */ /* 0x040fe200078e0269 */
[----:B------:R-:W-:Y:S02]  /*5910*/  LEA.HI.X.SX32 R75, R75, R24, 0x1, P4 ;  /* 0x000000184b4b7211 */ /* 0x000fe400020f0eff */
[----:B------:R-:W-:Y:S02]  /*5920*/  LEA R78, P3, R79, R128, 0x1 ;  /* 0x000000804f4e7211 */ /* 0x000fe400078608ff */
[C---:B------:R-:W-:Y:S02]  /*5930*/  LEA R109, R120.reuse, R107, 0x1 ;  /* 0x0000006b786d7211 */ /* 0x040fe400078e08ff */
[----:B------:R-:W-:Y:S02]  /*5940*/  LEA.HI.X.SX32 R83, R93, R24, 0x1, P5 ;  /* 0x000000185d537211 */ /* 0x000fe400028f0eff */
[-C--:B------:R-:W-:Y:S01]  /*5950*/  LEA R80, P4, R81, R128.reuse, 0x1 ;  /* 0x0000008051507211 */ /* 0x080fe200078808ff */
[----:B------:R-:W-:Y:S01]  /*5960*/  IMAD R111, R120, 0x2, R109 ;  /* 0x00000002786f7824 */ /* 0x000fe200078e026d */
[----:B------:R-:W-:-:S02]  /*5970*/  LEA R88, P5, R99, R128, 0x1 ;  /* 0x0000008063587211 */ /* 0x000fc400078a08ff */
[-C--:B------:R-:W-:Y:S02]  /*5980*/  LEA.HI.X.SX32 R79, R79, R24.reuse, 0x1, P3 ;  /* 0x000000184f4f7211 */ /* 0x080fe400018f0eff */
[C---:B------:R-:W-:Y:S02]  /*5990*/  LEA R113, R120.reuse, R111, 0x1 ;  /* 0x0000006f78717211 */ /* 0x040fe400078e08ff */
[----:B------:R-:W-:Y:S02]  /*59a0*/  LEA.HI.X.SX32 R81, R81, R24, 0x1, P4 ;  /* 0x0000001851517211 */ /* 0x000fe400020f0eff */
[----:B------:R-:W-:Y:S01]  /*59b0*/  LEA R84, P3, R95, R128, 0x1 ;  /* 0x000000805f547211 */ /* 0x000fe200078608ff */
[----:B------:R-:W-:Y:S01]  /*59c0*/  IMAD R115, R120, 0x2, R113 ;  /* 0x0000000278737824 */ /* 0x000fe200078e0271 */
[----:B------:R-:W-:Y:S02]  /*59d0*/  LEA.HI.X.SX32 R89, R99, R24, 0x1, P5 ;  /* 0x0000001863597211 */ /* 0x000fe400028f0eff */
[----:B------:R-:W-:-:S02]  /*59e0*/  LEA R86, P4, R97, R128, 0x1 ;  /* 0x0000008061567211 */ /* 0x000fc400078808ff */
[C---:B------:R-:W-:Y:S02]  /*59f0*/  LEA R117, R120.reuse, R115, 0x1 ;  /* 0x0000007378757211 */ /* 0x040fe400078e08ff */
[----:B------:R-:W-:Y:S02]  /*5a00*/  LEA R94, P5, R105, R128, 0x1 ;  /* 0x00000080695e7211 */ /* 0x000fe400078a08ff */
[-C--:B------:R-:W-:Y:S01]  /*5a10*/  LEA.HI.X.SX32 R85, R95, R24.reuse, 0x1, P3 ;  /* 0x000000185f557211 */ /* 0x080fe200018f0eff */
[C---:B------:R-:W-:Y:S01]  /*5a20*/  IMAD R119, R120.reuse, 0x2, R117 ;  /* 0x0000000278777824 */ /* 0x040fe200078e0275 */
[----:B------:R-:W-:Y:S02]  /*5a30*/  LEA.HI.X.SX32 R87, R97, R24, 0x1, P4 ;  /* 0x0000001861577211 */ /* 0x000fe400020f0eff */
[----:B------:R-:W-:Y:S02]  /*5a40*/  LEA R90, P3, R101, R128, 0x1 ;  /* 0x00000080655a7211 */ /* 0x000fe400078608ff */
        /* <DEDUP_REMOVED lines=8> */
[----:B------:R-:W-:Y:S01]  /*5ad0*/  LEA R96, P3, R107, R128, 0x1 ;  /* 0x000000806b607211 */ /* 0x000fe200078608ff */
[C---:B------:R-:W-:Y:S01]  /*5ae0*/  IMAD R129, R120.reuse, 0x2, R125 ;  /* 0x0000000278817824 */ /* 0x040fe200078e027d */
[----:B------:R-:W-:Y:S02]  /*5af0*/  LEA.HI.X.SX32 R101, R111, R24, 0x1, P5 ;  /* 0x000000186f657211 */ /* 0x000fe400028f0eff */
[-C--:B------:R-:W-:Y:S02]  /*5b00*/  LEA R98, P4, R109, R128.reuse, 0x1 ;  /* 0x000000806d627211 */ /* 0x080fe400078808ff */
[----:B------:R-:W-:Y:S02]  /*5b10*/  LEA R106, P5, R117, R128, 0x1 ;  /* 0x00000080756a7211 */ /* 0x000fe400078a08ff */
[----:B------:R-:W-:Y:S02]  /*5b20*/  LEA R191, R120, R129, 0x1 ;  /* 0x0000008178bf7211 */ /* 0x000fe400078e08ff */
[----:B------:R-:W-:-:S02]  /*5b30*/  LEA.HI.X.SX32 R97, R107, R24, 0x1, P3 ;  /* 0x000000186b617211 */ /* 0x000fc400018f0eff */
[----:B------:R-:W-:Y:S01]  /*5b40*/  LEA.HI.X.SX32 R99, R109, R24, 0x1, P4 ;  /* 0x000000186d637211 */ /* 0x000fe200020f0eff */
[----:B------:R-:W-:Y:S01]  /*5b50*/  IMAD R193, R120, 0x2, R191 ;  /* 0x0000000278c17824 */ /* 0x000fe200078e02bf */
[----:B------:R-:W-:Y:S02]  /*5b60*/  LEA R102, P3, R113, R128, 0x1 ;  /* 0x0000008071667211 */ /* 0x000fe400078608ff */
[----:B------:R-:W-:Y:S02]  /*5b70*/  LEA.HI.X.SX32 R107, R117, R24, 0x1, P5 ;  /* 0x00000018756b7211 */ /* 0x000fe400028f0eff */
[-C--:B------:R-:W-:Y:S02]  /*5b80*/  LEA R104, P4, R115, R128.reuse, 0x1 ;  /* 0x0000008073687211 */ /* 0x080fe400078808ff */
[----:B------:R-:W-:Y:S02]  /*5b90*/  LEA R112, P5, R123, R128, 0x1 ;  /* 0x000000807b707211 */ /* 0x000fe400078a08ff */
[----:B------:R-:W-:-:S02]  /*5ba0*/  LEA.HI.X.SX32 R103, R113, R24, 0x1, P3 ;  /* 0x0000001871677211 */ /* 0x000fc400018f0eff */
[-C--:B------:R-:W-:Y:S02]  /*5bb0*/  LEA.HI.X.SX32 R105, R115, R24.reuse, 0x1, P4 ;  /* 0x0000001873697211 */ /* 0x080fe400020f0eff */
[----:B------:R-:W-:Y:S02]  /*5bc0*/  LEA.HI.X.SX32 R113, R123, R24, 0x1, P5 ;  /* 0x000000187b717211 */ /* 0x000fe400028f0eff */
[-C--:B------:R-:W-:Y:S02]  /*5bd0*/  LEA R110, P4, R121, R128.reuse, 0x1 ;  /* 0x00000080796e7211 */ /* 0x080fe400078808ff */
[C---:B------:R-:W-:Y:S02]  /*5be0*/  LEA R123, R120.reuse, R193, 0x1 ;  /* 0x000000c1787b7211 */ /* 0x040fe400078e08ff */
[----:B------:R-:W-:Y:S02]  /*5bf0*/  LEA R108, P3, R119, R128, 0x1 ;  /* 0x00000080776c7211 */ /* 0x000fe400078608ff */
[----:B------:R-:W-:Y:S01]  /*5c00*/  LEA.HI.X.SX32 R111, R121, R24, 0x1, P4 ;  /* 0x00000018796f7211 */ /* 0x000fe200020f0eff */
[----:B------:R-:W-:Y:S01]  /*5c10*/  IMAD R195, R120, 0x2, R123 ;  /* 0x0000000278c37824 */ /* 0x000fe200078e027b */
[----:B------:R-:W-:-:S02]  /*5c20*/  LEA R116, P4, R129, R128, 0x1 ;  /* 0x0000008081747211 */ /* 0x000fc400078808ff */
[----:B------:R-:W-:Y:S02]  /*5c30*/  LEA.HI.X.SX32 R109, R119, R24, 0x1, P3 ;  /* 0x00000018776d7211 */ /* 0x000fe400018f0eff */
[-C--:B------:R-:W-:Y:S02]  /*5c40*/  LEA R114, P3, R125, R128.reuse, 0x1 ;  /* 0x000000807d727211 */ /* 0x080fe400078608ff */
[----:B------:R-:W-:Y:S02]  /*5c50*/  LEA R118, P5, R191, R128, 0x1 ;  /* 0x00000080bf767211 */ /* 0x000fe400078a08ff */
[-C--:B------:R-:W-:Y:S02]  /*5c60*/  LEA.HI.X.SX32 R117, R129, R24.reuse, 0x1, P4 ;  /* 0x0000001881757211 */ /* 0x080fe400020f0eff */
[----:B------:R-:W-:Y:S02]  /*5c70*/  LEA R129, R120, R195, 0x1 ;  /* 0x000000c378817211 */ /* 0x000fe400078e08ff */
[----:B------:R-:W-:-:S02]  /*5c80*/  LEA.HI.X.SX32 R115, R125, R24, 0x1, P3 ;  /* 0x000000187d737211 */ /* 0x000fc400018f0eff */
[----:B------:R-:W-:Y:S02]  /*5c90*/  LEA.HI.X.SX32 R119, R191, R24, 0x1, P5 ;  /* 0x00000018bf777211 */ /* 0x000fe400028f0eff */
[-C--:B------:R-:W-:Y:S02]  /*5ca0*/  LEA R120, P3, R193, R128.reuse, 0x1 ;  /* 0x00000080c1787211 */ /* 0x080fe400078608ff */
[-C--:B------:R-:W-:Y:S02]  /*5cb0*/  LEA R122, P4, R123, R128.reuse, 0x1 ;  /* 0x000000807b7a7211 */ /* 0x080fe400078808ff */
[-C--:B------:R-:W-:Y:S02]  /*5cc0*/  LEA R124, P5, R195, R128.reuse, 0x1 ;  /* 0x00000080c37c7211 */ /* 0x080fe400078a08ff */
[----:B------:R-:W-:Y:S02]  /*5cd0*/  LEA R128, P6, R129, R128, 0x1 ;  /* 0x0000008081807211 */ /* 0x000fe400078c08ff */
[----:B------:R-:W-:-:S02]  /*5ce0*/  LEA.HI.X.SX32 R121, R193, R24, 0x1, P3 ;  /* 0x00000018c1797211 */ /* 0x000fc400018f0eff */
[-C--:B------:R-:W-:Y:S02]  /*5cf0*/  LEA.HI.X.SX32 R123, R123, R24.reuse, 0x1, P4 ;  /* 0x000000187b7b7211 */ /* 0x080fe400020f0eff */
[-C--:B------:R-:W-:Y:S02]  /*5d00*/  LEA.HI.X.SX32 R125, R195, R24.reuse, 0x1, P5 ;  /* 0x00000018c37d7211 */ /* 0x080fe400028f0eff */
[----:B------:R-:W-:Y:S02]  /*5d10*/  LEA.HI.X.SX32 R129, R129, R24, 0x1, P6 ;  /* 0x0000001881817211 */ /* 0x000fe400030f0eff */
[----:B------:R-:W-:Y:S02]  /*5d20*/  F2FP.PACK_AB R24, R186, R183 ;  /* 0x000000b7ba18723e */ /* 0x000fe400000000ff */
[----:B------:R-:W-:-:S03]  /*5d30*/  FSEL R185, R185, -INF , P1 ;  /* 0xff800000b9b97808 */ /* 0x000fc60000800000 */
[----:B------:R0:W-:Y:S02]  /*5d40*/  STS.128 [R14], R24 ;  /* 0x000000180e007388 */ /* 0x0001e40000000c00 */
[----:B------:R-:W-:Y:S02]  /*5d50*/  FFMA R174, R185, 0.69314718246459960938, R174 ;  /* 0x3f317218b9ae7823 */ /* 0x000fe400000000ae */
[----:B------:R-:W-:Y:S01]  /*5d60*/  BAR.SYNC.DEFER_BLOCKING 0x0 ;  /* 0x0000000000007b1d */ /* 0x000fe20000010000 */
[----:B0-----:R-:W-:Y:S02]  /*5d70*/  PRMT R24, R16, 0x7632, R24 ;  /* 0x0000763210187816 */ /* 0x001fe40000000018 */
[----:B-1----:R-:W-:Y:S02]  /*5d80*/  PRMT R25, R20, 0x7632, R25 ;  /* 0x0000763214197816 */ /* 0x002fe40000000019 */
[----:B------:R-:W-:Y:S01]  /*5d90*/  PRMT R14, R17, 0x7632, R14 ;  /* 0x00007632110e7816 */ /* 0x000fe2000000000e */
[----:B------:R0:W-:Y:S04]  /*5da0*/  STG.E.U16 [R130.64], R4 ;  /* 0x0000000482007986 */ /* 0x0001e8000c101504 */
[----:B------:R1:W-:Y:S04]  /*5db0*/  STG.E.U16 [R132.64], R8 ;  /* 0x0000000884007986 */ /* 0x0003e8000c101504 */
[----:B------:R2:W-:Y:S01]  /*5dc0*/  STG.E.U16 [R134.64], R16 ;  /* 0x0000001086007986 */ /* 0x0005e2000c101504 */
[----:B0-----:R-:W-:-:S03]  /*5dd0*/  PRMT R131, R4, 0x7632, R131 ;  /* 0x0000763204837816 */ /* 0x001fc60000000083 */
[----:B------:R0:W-:Y:S01]  /*5de0*/  STG.E.U16 [R136.64], R20 ;  /* 0x0000001488007986 */ /* 0x0001e2000c101504 */
[----:B------:R-:W-:Y:S02]  /*5df0*/  PRMT R4, R5, 0x7632, R4 ;  /* 0x0000763205047816 */ /* 0x000fe40000000004 */
[----:B-1----:R-:W-:Y:S01]  /*5e00*/  PRMT R133, R8, 0x7632, R133 ;  /* 0x0000763208857816 */ /* 0x002fe20000000085 */
[----:B------:R-:W-:Y:S01]  /*5e10*/  STG.E.U16 [R138.64], R131 ;  /* 0x000000838a007986 */ /* 0x000fe2000c101504 */
[----:B------:R-:W-:Y:S02]  /*5e20*/  PRMT R8, R9, 0x7632, R8 ;  /* 0x0000763209087816 */ /* 0x000fe40000000008 */
[----:B--2---:R-:W-:Y:S01]  /*5e30*/  PRMT R16, R21, 0x7632, R16 ;  /* 0x0000763215107816 */ /* 0x004fe20000000010 */
[----:B------:R-:W-:Y:S04]  /*5e40*/  STG.E.U16 [R140.64], R133 ;  /* 0x000000858c007986 */ /* 0x000fe8000c101504 */
[----:B------:R-:W-:Y:S01]  /*5e50*/  STG.E.U16 [R142.64], R24 ;  /* 0x000000188e007986 */ /* 0x000fe2000c101504 */
[----:B0-----:R-:W-:-:S03]  /*5e60*/  PRMT R20, R6, 0x7632, R20 ;  /* 0x0000763206147816 */ /* 0x001fc60000000014 */
[----:B------:R-:W-:Y:S04]  /*5e70*/  STG.E.U16 [R144.64], R25 ;  /* 0x0000001990007986 */ /* 0x000fe8000c101504 */
[----:B------:R0:W1:Y:S04]  /*5e80*/  LDS.128 R24, [R0] ;  /* 0x0000000000187984 */ /* 0x0000680000000c00 */
[----:B------:R-:W2:Y:S04]  /*5e90*/  LDS.128 R28, [R190] ;  /* 0x00000000be1c7984 */ /* 0x000ea80000000c00 */
[----:B------:R-:W3:Y:S01]  /*5ea0*/  LDS.128 R32, [R189] ;  /* 0x00000000bd207984 */ /* 0x000ee20000000c00 */
[----:B0-----:R-:W-:-:S03]  /*5eb0*/  PRMT R0, R7, 0x7632, R0 ;  /* 0x0000763207007816 */ /* 0x001fc60000000000 */
[----:B------:R-:W0:Y:S04]  /*5ec0*/  LDS.128 R36, [R188] ;  /* 0x00000000bc247984 */ /* 0x000e280000000c00 */
[----:B------:R4:W-:Y:S04]  /*5ed0*/  STG.E.U16 [R146.64], R5 ;  /* 0x0000000592007986 */ /* 0x0009e8000c101504 */
[----:B------:R5:W-:Y:S04]  /*5ee0*/  STG.E.U16 [R148.64], R9 ;  /* 0x0000000994007986 */ /* 0x000be8000c101504 */
[----:B------:R-:W-:Y:S04]  /*5ef0*/  STG.E.U16 [R150.64], R17 ;  /* 0x0000001196007986 */ /* 0x000fe8000c101504 */
[----:B------:R1:W-:Y:S01]  /*5f00*/  STG.E.U16 [R152.64], R21 ;  /* 0x0000001598007986 */ /* 0x0003e2000c101504 */
[----:B----4-:R-:W-:-:S03]  /*5f10*/  PRMT R5, R22, 0x7632, R5 ;  /* 0x0000763216057816 */ /* 0x010fc60000000005 */
[----:B------:R4:W-:Y:S01]  /*5f20*/  STG.E.U16 [R156.64], R4 ;  /* 0x000000049c007986 */ /* 0x0009e2000c101504 */
[----:B-----5:R-:W-:-:S03]  /*5f30*/  PRMT R9, R23, 0x7632, R9 ;  /* 0x0000763217097816 */ /* 0x020fc60000000009 */
[----:B------:R5:W-:Y:S04]  /*5f40*/  STG.E.U16 [R158.64], R8 ;  /* 0x000000089e007986 */ /* 0x000be8000c101504 */
[----:B------:R-:W-:Y:S01]  /*5f50*/  STG.E.U16 [R160.64], R14 ;  /* 0x0000000ea0007986 */ /* 0x000fe2000c101504 */
[----:B-1----:R-:W-:-:S03]  /*5f60*/  PRMT R21, R10, 0x7632, R21 ;  /* 0x000076320a157816 */ /* 0x002fc60000000015 */
[----:B------:R-:W-:Y:S01]  /*5f70*/  STG.E.U16 [R162.64], R16 ;  /* 0x00000010a2007986 */ /* 0x000fe2000c101504 */
[----:B----4-:R-:W-:-:S03]  /*5f80*/  PRMT R4, R18, 0x7632, R4 ;  /* 0x0000763212047816 */ /* 0x010fc60000000004 */
[----:B------:R1:W-:Y:S01]  /*5f90*/  STG.E.U16 [R164.64], R6 ;  /* 0x00000006a4007986 */ /* 0x0003e2000c101504 */
[----:B-----5:R-:W-:-:S03]  /*5fa0*/  PRMT R8, R19, 0x7632, R8 ;  /* 0x0000763213087816 */ /* 0x020fc60000000008 */
[----:B------:R-:W-:Y:S04]  /*5fb0*/  STG.E.U16 [R166.64], R10 ;  /* 0x0000000aa6007986 */ /* 0x000fe8000c101504 */
[----:B------:R-:W-:Y:S04]  /*5fc0*/  STG.E.U16 [R126.64], R18 ;  /* 0x000000127e007986 */ /* 0x000fe8000c101504 */
[----:B------:R-:W-:Y:S01]  /*5fd0*/  STG.E.U16 [R12.64], R22 ;  /* 0x000000160c007986 */ /* 0x000fe2000c101504 */
[----:B-1----:R-:W-:-:S03]  /*5fe0*/  PRMT R6, R11, 0x7632, R6 ;  /* 0x000076320b067816 */ /* 0x002fc60000000006 */
[----:B------:R-:W-:Y:S04]  /*5ff0*/  STG.E.U16 [R40.64], R20 ;  /* 0x0000001428007986 */ /* 0x000fe8000c101504 */
[----:B------:R-:W-:Y:S04]  /*6000*/  STG.E.U16 [R42.64], R21 ;  /* 0x000000152a007986 */ /* 0x000fe8000c101504 */
[----:B------:R1:W-:Y:S04]  /*6010*/  STG.E.U16 [R44.64], R4 ;  /* 0x000000042c007986 */ /* 0x0003e8000c101504 */
[----:B------:R2:W-:Y:S04]  /*6020*/  STG.E.U16 [R46.64], R5 ;  /* 0x000000052e007986 */ /* 0x0005e8000c101504 */
[----:B------:R-:W-:Y:S04]  /*6030*/  STG.E.U16 [R48.64], R7 ;  /* 0x0000000730007986 */ /* 0x000fe8000c101504 */
[----:B------:R-:W-:Y:S01]  /*6040*/  STG.E.U16 [R50.64], R11 ;  /* 0x0000000b32007986 */ /* 0x000fe2000c101504 */
[----:B-1----:R-:W-:-:S02]  /*6050*/  PRMT R4, R24, 0x7632, R4 ;  /* 0x0000763218047816 */ /* 0x002fc40000000004 */
[----:B------:R-:W-:Y:S01]  /*6060*/  PRMT R44, R25, 0x7632, R44 ;  /* 0x00007632192c7816 */ /* 0x000fe2000000002c */
[----:B------:R1:W-:Y:S01]  /*6070*/  STG.E.U16 [R52.64], R19 ;  /* 0x0000001334007986 */ /* 0x0003e2000c101504 */
[----:B--2---:R-:W-:Y:S02]  /*6080*/  PRMT R5, R28, 0x7632, R5 ;  /* 0x000076321c057816 */ /* 0x004fe40000000005 */
[----:B------:R-:W-:Y:S01]  /*6090*/  PRMT R45, R29, 0x7632, R45 ;  /* 0x000076321d2d7816 */ /* 0x000fe2000000002d */
[----:B------:R2:W-:Y:S01]  /*60a0*/  STG.E.U16 [R54.64], R23 ;  /* 0x0000001736007986 */ /* 0x0005e2000c101504 */
[----:B---3--:R-:W-:Y:S02]  /*60b0*/  PRMT R46, R33, 0x7632, R46 ;  /* 0x00007632212e7816 */ /* 0x008fe4000000002e */
[----:B0-----:R-:W-:Y:S01]  /*60c0*/  PRMT R47, R37, 0x7632, R47 ;  /* 0x00007632252f7816 */ /* 0x001fe2000000002f */
[----:B------:R0:W-:Y:S04]  /*60d0*/  STG.E.U16 [R56.64], R0 ;  /* 0x0000000038007986 */ /* 0x0001e8000c101504 */
[----:B------:R3:W-:Y:S01]  /*60e0*/  STG.E.U16 [R58.64], R6 ;  /* 0x000000063a007986 */ /* 0x0007e2000c101504 */
[----:B-1----:R-:W-:-:S02]  /*60f0*/  PRMT R52, R26, 0x7632, R52 ;  /* 0x000076321a347816 */ /* 0x002fc40000000034 */
[----:B------:R-:W-:Y:S01]  /*6100*/  PRMT R53, R30, 0x7632, R53 ;  /* 0x000076321e357816 */ /* 0x000fe20000000035 */
[----:B------:R1:W-:Y:S01]  /*6110*/  STG.E.U16 [R60.64], R8 ;  /* 0x000000083c007986 */ /* 0x0003e2000c101504 */
[----:B--2---:R-:W-:Y:S02]  /*6120*/  PRMT R54, R34, 0x7632, R54 ;  /* 0x0000763222367816 */ /* 0x004fe40000000036 */
[----:B------:R-:W-:Y:S01]  /*6130*/  PRMT R55, R38, 0x7632, R55 ;  /* 0x0000763226377816 */ /* 0x000fe20000000037 */
[----:B------:R2:W-:Y:S01]  /*6140*/  STG.E.U16 [R62.64], R9 ;  /* 0x000000093e007986 */ /* 0x0005e2000c101504 */
[----:B0-----:R-:W-:-:S03]  /*6150*/  PRMT R0, R32, 0x7632, R0 ;  /* 0x0000763220007816 */ /* 0x001fc60000000000 */
[----:B------:R0:W-:Y:S01]  /*6160*/  STG.E.U16 [R64.64], R24 ;  /* 0x0000001840007986 */ /* 0x0001e2000c101504 */
[----:B---3--:R-:W-:-:S03]  /*6170*/  PRMT R6, R36, 0x7632, R6 ;  /* 0x0000763224067816 */ /* 0x008fc60000000006 */
[----:B------:R-:W-:Y:S01]  /*6180*/  STG.E.U16 [R66.64], R28 ;  /* 0x0000001c42007986 */ /* 0x000fe2000c101504 */
[----:B-1----:R-:W-:Y:S02]  /*6190*/  PRMT R60, R27, 0x7632, R60 ;  /* 0x000076321b3c7816 */ /* 0x002fe4000000003c */
[----:B------:R-:W-:Y:S01]  /*61a0*/  PRMT R61, R31, 0x7632, R61 ;  /* 0x000076321f3d7816 */ /* 0x000fe2000000003d */
[----:B------:R-:W-:Y:S01]  /*61b0*/  STG.E.U16 [R68.64], R32 ;  /* 0x0000002044007986 */ /* 0x000fe2000c101504 */
[----:B--2---:R-:W-:-:S03]  /*61c0*/  PRMT R62, R35, 0x7632, R62 ;  /* 0x00007632233e7816 */ /* 0x004fc6000000003e */
[----:B------:R-:W-:Y:S01]  /*61d0*/  STG.E.U16 [R70.64], R36 ;  /* 0x0000002446007986 */ /* 0x000fe2000c101504 */
[----:B0-----:R-:W-:-:S03]  /*61e0*/  PRMT R64, R39, 0x7632, R64 ;  /* 0x0000763227407816 */ /* 0x001fc60000000040 */
[----:B------:R-:W-:Y:S04]  /*61f0*/  STG.E.U16 [R72.64], R4 ;  /* 0x0000000448007986 */ /* 0x000fe8000c101504 */
[----:B------:R-:W-:Y:S04]  /*6200*/  STG.E.U16 [R74.64], R5 ;  /* 0x000000054a007986 */ /* 0x000fe8000c101504 */
[----:B------:R0:W-:Y:S04]  /*6210*/  STG.E.U16 [R76.64], R0 ;  /* 0x000000004c007986 */ /* 0x0001e8000c101504 */
[----:B------:R1:W-:Y:S04]  /*6220*/  STG.E.U16 [R78.64], R6 ;  /* 0x000000064e007986 */ /* 0x0003e8000c101504 */
[----:B------:R1:W-:Y:S04]  /*6230*/  STG.E.U16 [R80.64], R25 ;  /* 0x0000001950007986 */ /* 0x0003e8000c101504 */
[----:B------:R1:W-:Y:S01]  /*6240*/  STG.E.U16 [R82.64], R29 ;  /* 0x0000001d52007986 */ /* 0x0003e2000c101504 */
[----:B0-----:R-:W-:-:S03]  /*6250*/  FSEL R0, R187, -INF , P2 ;  /* 0xff800000bb007808 */ /* 0x001fc60001000000 */
[----:B------:R1:W-:Y:S02]  /*6260*/  STG.E.U16 [R84.64], R33 ;  /* 0x0000002154007986 */ /* 0x0003e4000c101504 */
[----:B------:R-:W-:Y:S02]  /*6270*/  FFMA R175, R0, 0.69314718246459960938, R155 ;  /* 0x3f31721800af7823 */ /* 0x000fe4000000009b */
[----:B------:R1:W-:Y:S04]  /*6280*/  STG.E.U16 [R86.64], R37 ;  /* 0x0000002556007986 */ /* 0x0003e8000c101504 */
        /* <DEDUP_REMOVED lines=20> */
[----:B------:R-:W-:Y:S06]  /*63d0*/  BAR.SYNC.DEFER_BLOCKING 0x0 ;  /* 0x0000000000007b1d */ /* 0x000fec0000010000 */
[----:B------:R1:W-:Y:S04]  /*63e0*/  STS.64 [R15], R174 ;  /* 0x000000ae0f007388 */ /* 0x0003e80000000a00 */
[----:B------:R-:W-:Y:S06]  /*63f0*/  BAR.SYNC.DEFER_BLOCKING 0x0 ;  /* 0x0000000000007b1d */ /* 0x000fec0000010000 */
[----:B------:R-:W-:Y:S05]  /*6400*/  @P0 EXIT ;  /* 0x000000000000094d */ /* 0x000fea0003800000 */
[----:B-1----:R-:W0:Y:S01]  /*6410*/  LDS R7, [R154] ;  /* 0x000000009a077984 */ /* 0x002e220000000800 */
[----:B------:R-:W-:-:S02]  /*6420*/  IMAD R2, R2, c[0x0][0x1cc], RZ ;  /* 0x0000730002027a24 */ /* 0x000fc400078e02ff */
[C---:B------:R-:W-:Y:S02]  /*6430*/  IMAD.SHL.U32 R5, R3.reuse, 0x4, RZ ;  /* 0x0000000403057824 */ /* 0x040fe400078e00ff */
[----:B------:R-:W-:Y:S01]  /*6440*/  IMAD.HI R4, R3, 0x4, RZ ;  /* 0x0000000403047827 */ /* 0x000fe200078e02ff */
[----:B------:R-:W-:-:S03]  /*6450*/  SHF.L.U32 R0, R2, 0x2, RZ ;  /* 0x0000000202007819 */ /* 0x000fc600000006ff */
[----:B------:R-:W-:Y:S01]  /*6460*/  IMAD.HI R3, R2, 0x4, RZ ;  /* 0x0000000402037827 */ /* 0x000fe200078e02ff */
[----:B------:R-:W-:-:S04]  /*6470*/  IADD3 R2, P0, P1, R5, c[0x0][0x180], R0 ;  /* 0x0000600005027a10 */ /* 0x000fc8000791e000 */
[----:B------:R-:W-:-:S05]  /*6480*/  IADD3.X R3, R4, c[0x0][0x184], R3, P0, P1 ;  /* 0x0000610004037a10 */ /* 0x000fca00007e2403 */
[----:B0-----:R-:W-:Y:S01]  /*6490*/  STG.E [R2.64], R7 ;  /* 0x0000000702007986 */ /* 0x001fe2000c101904 */
[----:B------:R-:W-:Y:S05]  /*64a0*/  EXIT ;  /* 0x000000000000794d */ /* 0x000fea0003800000 */
.L_x_2:
[----:B------:R-:W-:-:S00]  /*64b0*/  BRA `(.L_x_2) ;  /* 0xfffffff000007947 */ /* 0x000fc0000383ffff */
[----:B------:R-:W-:-:S00]  /*64c0*/  NOP ;  /* 0x0000000000007918 */ /* 0x000fc00000000000 */
        /* <DEDUP_REMOVED lines=11> */
.L_x_3:


//--------------------- .nv.global.init           --------------------------
	.section	.nv.global.init,"aw",@progbits
.nv.global.init:
	.type		_$_str,@object
	.size		_$_str,(.L_0 - _$_str)
_$_str:
        /*0000*/ 	.byte	0x5f, 0x5f, 0x43, 0x55, 0x44, 0x41, 0x5f, 0x46, 0x54, 0x5a, 0x00
.L_0:


//--------------------- .nv.shared.attn_fwd       --------------------------
	.section	.nv.shared.attn_fwd,"aw",@nobits
	.sectionflags	@""
	.align	16
